//
// Generated by NVIDIA NVVM Compiler
//
// Compiler Build ID: CL-36424714
// Cuda compilation tools, release 13.0, V13.0.88
// Based on NVVM 20.0.0
//

.version 9.0
.target sm_100
.address_size 64

	// .globl	kernel_fft
// _ZZ10kernel_fftE3tmp has been demoted
// _ZZ10kernel_fftE4sMem has been demoted
.global .align 4 .b8 __cudart_i2opi_f[24] = {65, 144, 67, 60, 153, 149, 98, 219, 192, 221, 52, 245, 209, 87, 39, 252, 41, 21, 68, 78, 110, 131, 249, 162};

.visible .entry kernel_fft(
	.param .u64 .ptr .align 1 kernel_fft_param_0,
	.param .u64 .ptr .align 1 kernel_fft_param_1,
	.param .u32 kernel_fft_param_2,
	.param .u32 kernel_fft_param_3
)
{
	.local .align 4 .b8 	__local_depot0[28];
	.reg .b64 	%SP;
	.reg .b64 	%SPL;
	.reg .pred 	%p<225>;
	.reg .b32 	%r<1131>;
	.reg .b32 	%f<1047>;
	.reg .b64 	%rd<516>;
	.reg .b64 	%fd<57>;
	// demoted variable
	.shared .align 8 .b8 _ZZ10kernel_fftE3tmp[8192];
	// demoted variable
	.shared .align 4 .b8 _ZZ10kernel_fftE4sMem[5120];
	mov.u64 	%SPL, __local_depot0;
	ld.param.u64 	%rd199, [kernel_fft_param_0];
	ld.param.u32 	%r377, [kernel_fft_param_2];
	cvta.to.global.u64 	%rd200, %rd199;
	add.u64 	%rd1, %SPL, 0;
	mov.u32 	%r1, %tid.x;
	mov.u32 	%r378, %ctaid.x;
	and.b32  	%r379, %r1, 31;
	shr.u32 	%r2, %r1, 5;
	mad.lo.s32 	%r380, %r2, 36, %r379;
	shl.b32 	%r381, %r380, 2;
	mov.u32 	%r382, _ZZ10kernel_fftE4sMem;
	add.s32 	%r3, %r382, %r381;
	shl.b32 	%r383, %r378, 10;
	and.b32  	%r384, %r1, 992;
	or.b32  	%r4, %r383, %r384;
	or.b32  	%r385, %r4, %r379;
	mul.wide.s32 	%rd202, %r385, 8;
	add.s64 	%rd203, %rd200, %rd202;
	ld.global.v2.f32 	{%f207, %f208}, [%rd203];
	ld.global.v2.f32 	{%f209, %f210}, [%rd203+1024];
	ld.global.v2.f32 	{%f211, %f212}, [%rd203+2048];
	ld.global.v2.f32 	{%f213, %f214}, [%rd203+3072];
	ld.global.v2.f32 	{%f215, %f216}, [%rd203+4096];
	ld.global.v2.f32 	{%f217, %f218}, [%rd203+5120];
	ld.global.v2.f32 	{%f219, %f220}, [%rd203+6144];
	ld.global.v2.f32 	{%f221, %f222}, [%rd203+7168];
	and.b32  	%r5, %r1, 3;
	shr.u32 	%r386, %r1, 2;
	mul.lo.s32 	%r387, %r386, 36;
	or.b32  	%r388, %r387, %r5;
	shl.b32 	%r389, %r388, 2;
	add.s32 	%r6, %r382, %r389;
	st.shared.f32 	[%r3], %f207;
	st.shared.f32 	[%r3+576], %f209;
	st.shared.f32 	[%r3+1152], %f211;
	st.shared.f32 	[%r3+1728], %f213;
	st.shared.f32 	[%r3+2304], %f215;
	st.shared.f32 	[%r3+2880], %f217;
	st.shared.f32 	[%r3+3456], %f219;
	st.shared.f32 	[%r3+4032], %f221;
	bar.sync 	0;
	ld.shared.f32 	%f223, [%r6];
	ld.shared.f32 	%f224, [%r6+16];
	ld.shared.f32 	%f225, [%r6+32];
	ld.shared.f32 	%f226, [%r6+48];
	ld.shared.f32 	%f227, [%r6+64];
	ld.shared.f32 	%f228, [%r6+80];
	ld.shared.f32 	%f229, [%r6+96];
	ld.shared.f32 	%f230, [%r6+112];
	bar.sync 	0;
	st.shared.f32 	[%r3], %f208;
	st.shared.f32 	[%r3+576], %f210;
	st.shared.f32 	[%r3+1152], %f212;
	st.shared.f32 	[%r3+1728], %f214;
	st.shared.f32 	[%r3+2304], %f216;
	st.shared.f32 	[%r3+2880], %f218;
	st.shared.f32 	[%r3+3456], %f220;
	st.shared.f32 	[%r3+4032], %f222;
	bar.sync 	0;
	ld.shared.f32 	%f231, [%r6];
	ld.shared.f32 	%f232, [%r6+16];
	ld.shared.f32 	%f233, [%r6+32];
	ld.shared.f32 	%f234, [%r6+48];
	ld.shared.f32 	%f235, [%r6+64];
	ld.shared.f32 	%f236, [%r6+80];
	ld.shared.f32 	%f237, [%r6+96];
	ld.shared.f32 	%f238, [%r6+112];
	bar.sync 	0;
	cvt.rn.f32.s32 	%f1, %r377;
	mul.f32 	%f2, %f1, 0f3F3504F3;
	add.f32 	%f239, %f223, %f227;
	add.f32 	%f240, %f231, %f235;
	sub.f32 	%f241, %f223, %f227;
	sub.f32 	%f242, %f231, %f235;
	add.f32 	%f243, %f224, %f228;
	add.f32 	%f244, %f232, %f236;
	sub.f32 	%f245, %f224, %f228;
	sub.f32 	%f246, %f232, %f236;
	add.f32 	%f247, %f225, %f229;
	add.f32 	%f248, %f233, %f237;
	sub.f32 	%f249, %f225, %f229;
	sub.f32 	%f250, %f233, %f237;
	add.f32 	%f251, %f226, %f230;
	add.f32 	%f252, %f234, %f238;
	sub.f32 	%f253, %f226, %f230;
	sub.f32 	%f254, %f234, %f238;
	mul.f32 	%f255, %f245, 0f3F3504F3;
	mul.f32 	%f256, %f2, %f246;
	sub.f32 	%f257, %f255, %f256;
	mul.f32 	%f258, %f246, 0f3F3504F3;
	fma.rn.f32 	%f259, %f2, %f245, %f258;
	neg.f32 	%f260, %f250;
	mul.f32 	%f261, %f1, %f260;
	mul.f32 	%f262, %f249, %f1;
	mul.f32 	%f263, %f253, 0fBF3504F3;
	mul.f32 	%f264, %f2, %f254;
	sub.f32 	%f265, %f263, %f264;
	mul.f32 	%f266, %f254, 0fBF3504F3;
	fma.rn.f32 	%f267, %f2, %f253, %f266;
	add.f32 	%f268, %f239, %f247;
	add.f32 	%f269, %f240, %f248;
	sub.f32 	%f270, %f239, %f247;
	sub.f32 	%f271, %f240, %f248;
	add.f32 	%f272, %f243, %f251;
	add.f32 	%f273, %f244, %f252;
	sub.f32 	%f274, %f243, %f251;
	sub.f32 	%f275, %f244, %f252;
	add.f32 	%f276, %f241, %f261;
	add.f32 	%f277, %f262, %f242;
	sub.f32 	%f278, %f241, %f261;
	sub.f32 	%f279, %f242, %f262;
	add.f32 	%f280, %f257, %f265;
	add.f32 	%f281, %f259, %f267;
	sub.f32 	%f282, %f257, %f265;
	sub.f32 	%f283, %f259, %f267;
	neg.f32 	%f284, %f275;
	mul.f32 	%f285, %f1, %f284;
	mul.f32 	%f286, %f274, %f1;
	neg.f32 	%f287, %f283;
	mul.f32 	%f288, %f1, %f287;
	mul.f32 	%f289, %f282, %f1;
	add.f32 	%f3, %f268, %f272;
	add.f32 	%f4, %f269, %f273;
	sub.f32 	%f5, %f268, %f272;
	sub.f32 	%f6, %f269, %f273;
	add.f32 	%f7, %f270, %f285;
	add.f32 	%f8, %f286, %f271;
	sub.f32 	%f9, %f270, %f285;
	sub.f32 	%f10, %f271, %f286;
	add.f32 	%f11, %f276, %f280;
	add.f32 	%f12, %f277, %f281;
	sub.f32 	%f13, %f276, %f280;
	sub.f32 	%f14, %f277, %f281;
	add.f32 	%f15, %f278, %f288;
	add.f32 	%f16, %f279, %f289;
	sub.f32 	%f17, %f278, %f288;
	sub.f32 	%f18, %f279, %f289;
	cvt.rn.f32.u32 	%f19, %r5;
	mul.f32 	%f20, %f1, 0f3E490FDB;
	mul.f32 	%f21, %f20, %f19;
	mul.f32 	%f290, %f21, 0f3F22F983;
	cvt.rni.s32.f32 	%r1026, %f290;
	cvt.rn.f32.s32 	%f291, %r1026;
	fma.rn.f32 	%f292, %f291, 0fBFC90FDA, %f21;
	fma.rn.f32 	%f293, %f291, 0fB3A22168, %f292;
	fma.rn.f32 	%f1020, %f291, 0fA7C234C5, %f293;
	abs.f32 	%f23, %f21;
	setp.ltu.f32 	%p1, %f23, 0f47CE4780;
	mov.u32 	%r1022, %r1026;
	mov.f32 	%f1019, %f1020;
	@%p1 bra 	$L__BB0_8;
	setp.neu.f32 	%p2, %f23, 0f7F800000;
	@%p2 bra 	$L__BB0_3;
	mov.f32 	%f296, 0f00000000;
	mul.rn.f32 	%f1019, %f21, %f296;
	mov.b32 	%r1022, 0;
	bra.uni 	$L__BB0_8;
$L__BB0_3:
	mov.b32 	%r8, %f21;
	shl.b32 	%r391, %r8, 8;
	or.b32  	%r9, %r391, -2147483648;
	mov.b64 	%rd434, 0;
	mov.b32 	%r1019, 0;
	mov.u64 	%rd432, __cudart_i2opi_f;
	mov.u64 	%rd433, %rd1;
$L__BB0_4:
	.pragma "nounroll";
	ld.global.nc.u32 	%r392, [%rd432];
	mad.wide.u32 	%rd206, %r392, %r9, %rd434;
	shr.u64 	%rd434, %rd206, 32;
	st.local.u32 	[%rd433], %rd206;
	add.s32 	%r1019, %r1019, 1;
	add.s64 	%rd433, %rd433, 4;
	add.s64 	%rd432, %rd432, 4;
	setp.ne.s32 	%p3, %r1019, 6;
	@%p3 bra 	$L__BB0_4;
	shr.u32 	%r393, %r8, 23;
	st.local.u32 	[%rd1+24], %rd434;
	and.b32  	%r12, %r393, 31;
	and.b32  	%r394, %r393, 224;
	add.s32 	%r395, %r394, -128;
	shr.u32 	%r396, %r395, 5;
	mul.wide.u32 	%rd207, %r396, 4;
	sub.s64 	%rd8, %rd1, %rd207;
	ld.local.u32 	%r1020, [%rd8+24];
	ld.local.u32 	%r1021, [%rd8+20];
	setp.eq.s32 	%p4, %r12, 0;
	@%p4 bra 	$L__BB0_7;
	shf.l.wrap.b32 	%r1020, %r1021, %r1020, %r12;
	ld.local.u32 	%r397, [%rd8+16];
	shf.l.wrap.b32 	%r1021, %r397, %r1021, %r12;
$L__BB0_7:
	shr.u32 	%r398, %r1020, 30;
	shf.l.wrap.b32 	%r399, %r1021, %r1020, 2;
	shl.b32 	%r400, %r1021, 2;
	shr.u32 	%r401, %r399, 31;
	add.s32 	%r402, %r401, %r398;
	neg.s32 	%r403, %r402;
	setp.lt.s32 	%p5, %r8, 0;
	selp.b32 	%r1022, %r403, %r402, %p5;
	xor.b32  	%r404, %r399, %r8;
	shr.s32 	%r405, %r399, 31;
	xor.b32  	%r406, %r405, %r399;
	xor.b32  	%r407, %r405, %r400;
	cvt.u64.u32 	%rd208, %r406;
	shl.b64 	%rd209, %rd208, 32;
	cvt.u64.u32 	%rd210, %r407;
	or.b64  	%rd211, %rd209, %rd210;
	cvt.rn.f64.s64 	%fd1, %rd211;
	mul.f64 	%fd2, %fd1, 0d3BF921FB54442D19;
	cvt.rn.f32.f64 	%f294, %fd2;
	neg.f32 	%f295, %f294;
	setp.lt.s32 	%p6, %r404, 0;
	selp.f32 	%f1019, %f295, %f294, %p6;
$L__BB0_8:
	add.s32 	%r409, %r1022, 1;
	mul.rn.f32 	%f297, %f1019, %f1019;
	and.b32  	%r410, %r1022, 1;
	setp.eq.b32 	%p8, %r410, 1;
	selp.f32 	%f298, %f1019, 0f3F800000, %p8;
	fma.rn.f32 	%f299, %f297, %f298, 0f00000000;
	fma.rn.f32 	%f300, %f297, 0f37CBAC00, 0fBAB607ED;
	selp.f32 	%f301, 0fB94D4153, %f300, %p8;
	selp.f32 	%f302, 0f3C0885E4, 0f3D2AAABB, %p8;
	fma.rn.f32 	%f303, %f301, %f297, %f302;
	selp.f32 	%f304, 0fBE2AAAA8, 0fBEFFFFFF, %p8;
	fma.rn.f32 	%f305, %f303, %f297, %f304;
	fma.rn.f32 	%f306, %f305, %f299, %f298;
	and.b32  	%r411, %r409, 2;
	setp.eq.s32 	%p9, %r411, 0;
	mov.f32 	%f307, 0f00000000;
	sub.f32 	%f308, %f307, %f306;
	selp.f32 	%f27, %f306, %f308, %p9;
	@%p1 bra 	$L__BB0_16;
	setp.neu.f32 	%p10, %f23, 0f7F800000;
	@%p10 bra 	$L__BB0_11;
	mov.f32 	%f311, 0f00000000;
	mul.rn.f32 	%f1020, %f21, %f311;
	mov.b32 	%r1026, 0;
	bra.uni 	$L__BB0_16;
$L__BB0_11:
	mov.b32 	%r21, %f21;
	shl.b32 	%r413, %r21, 8;
	or.b32  	%r22, %r413, -2147483648;
	mov.b64 	%rd437, 0;
	mov.b32 	%r1023, 0;
	mov.u64 	%rd435, __cudart_i2opi_f;
	mov.u64 	%rd436, %rd1;
$L__BB0_12:
	.pragma "nounroll";
	ld.global.nc.u32 	%r414, [%rd435];
	mad.wide.u32 	%rd214, %r414, %r22, %rd437;
	shr.u64 	%rd437, %rd214, 32;
	st.local.u32 	[%rd436], %rd214;
	add.s32 	%r1023, %r1023, 1;
	add.s64 	%rd436, %rd436, 4;
	add.s64 	%rd435, %rd435, 4;
	setp.ne.s32 	%p11, %r1023, 6;
	@%p11 bra 	$L__BB0_12;
	shr.u32 	%r415, %r21, 23;
	st.local.u32 	[%rd1+24], %rd437;
	and.b32  	%r25, %r415, 31;
	and.b32  	%r416, %r415, 224;
	add.s32 	%r417, %r416, -128;
	shr.u32 	%r418, %r417, 5;
	mul.wide.u32 	%rd215, %r418, 4;
	sub.s64 	%rd15, %rd1, %rd215;
	ld.local.u32 	%r1024, [%rd15+24];
	ld.local.u32 	%r1025, [%rd15+20];
	setp.eq.s32 	%p12, %r25, 0;
	@%p12 bra 	$L__BB0_15;
	shf.l.wrap.b32 	%r1024, %r1025, %r1024, %r25;
	ld.local.u32 	%r419, [%rd15+16];
	shf.l.wrap.b32 	%r1025, %r419, %r1025, %r25;
$L__BB0_15:
	shr.u32 	%r420, %r1024, 30;
	shf.l.wrap.b32 	%r421, %r1025, %r1024, 2;
	shl.b32 	%r422, %r1025, 2;
	shr.u32 	%r423, %r421, 31;
	add.s32 	%r424, %r423, %r420;
	neg.s32 	%r425, %r424;
	setp.lt.s32 	%p13, %r21, 0;
	selp.b32 	%r1026, %r425, %r424, %p13;
	xor.b32  	%r426, %r421, %r21;
	shr.s32 	%r427, %r421, 31;
	xor.b32  	%r428, %r427, %r421;
	xor.b32  	%r429, %r427, %r422;
	cvt.u64.u32 	%rd216, %r428;
	shl.b64 	%rd217, %rd216, 32;
	cvt.u64.u32 	%rd218, %r429;
	or.b64  	%rd219, %rd217, %rd218;
	cvt.rn.f64.s64 	%fd3, %rd219;
	mul.f64 	%fd4, %fd3, 0d3BF921FB54442D19;
	cvt.rn.f32.f64 	%f309, %fd4;
	neg.f32 	%f310, %f309;
	setp.lt.s32 	%p14, %r426, 0;
	selp.f32 	%f1020, %f310, %f309, %p14;
$L__BB0_16:
	mul.rn.f32 	%f312, %f1020, %f1020;
	and.b32  	%r431, %r1026, 1;
	setp.eq.b32 	%p15, %r431, 1;
	selp.f32 	%f313, 0f3F800000, %f1020, %p15;
	fma.rn.f32 	%f314, %f312, %f313, 0f00000000;
	fma.rn.f32 	%f315, %f312, 0f37CBAC00, 0fBAB607ED;
	selp.f32 	%f316, %f315, 0fB94D4153, %p15;
	selp.f32 	%f317, 0f3D2AAABB, 0f3C0885E4, %p15;
	fma.rn.f32 	%f318, %f316, %f312, %f317;
	selp.f32 	%f319, 0fBEFFFFFF, 0fBE2AAAA8, %p15;
	fma.rn.f32 	%f320, %f318, %f312, %f319;
	fma.rn.f32 	%f321, %f320, %f314, %f313;
	and.b32  	%r432, %r1026, 2;
	setp.eq.s32 	%p16, %r432, 0;
	mov.f32 	%f322, 0f00000000;
	sub.f32 	%f323, %f322, %f321;
	selp.f32 	%f324, %f321, %f323, %p16;
	mul.f32 	%f325, %f11, %f27;
	mul.f32 	%f326, %f12, %f324;
	sub.f32 	%f31, %f325, %f326;
	mul.f32 	%f327, %f11, %f324;
	fma.rn.f32 	%f32, %f12, %f27, %f327;
	mul.f32 	%f33, %f1, 0f3EC90FDB;
	mul.f32 	%f34, %f33, %f19;
	mul.f32 	%f328, %f34, 0f3F22F983;
	cvt.rni.s32.f32 	%r1034, %f328;
	cvt.rn.f32.s32 	%f329, %r1034;
	fma.rn.f32 	%f330, %f329, 0fBFC90FDA, %f34;
	fma.rn.f32 	%f331, %f329, 0fB3A22168, %f330;
	fma.rn.f32 	%f1022, %f329, 0fA7C234C5, %f331;
	abs.f32 	%f36, %f34;
	setp.ltu.f32 	%p17, %f36, 0f47CE4780;
	mov.u32 	%r1030, %r1034;
	mov.f32 	%f1021, %f1022;
	@%p17 bra 	$L__BB0_24;
	setp.neu.f32 	%p18, %f36, 0f7F800000;
	@%p18 bra 	$L__BB0_19;
	mov.f32 	%f334, 0f00000000;
	mul.rn.f32 	%f1021, %f34, %f334;
	mov.b32 	%r1030, 0;
	bra.uni 	$L__BB0_24;
$L__BB0_19:
	mov.b32 	%r35, %f34;
	shl.b32 	%r434, %r35, 8;
	or.b32  	%r36, %r434, -2147483648;
	mov.b64 	%rd440, 0;
	mov.b32 	%r1027, 0;
	mov.u64 	%rd438, __cudart_i2opi_f;
	mov.u64 	%rd439, %rd1;
$L__BB0_20:
	.pragma "nounroll";
	ld.global.nc.u32 	%r435, [%rd438];
	mad.wide.u32 	%rd222, %r435, %r36, %rd440;
	shr.u64 	%rd440, %rd222, 32;
	st.local.u32 	[%rd439], %rd222;
	add.s32 	%r1027, %r1027, 1;
	add.s64 	%rd439, %rd439, 4;
	add.s64 	%rd438, %rd438, 4;
	setp.ne.s32 	%p19, %r1027, 6;
	@%p19 bra 	$L__BB0_20;
	shr.u32 	%r436, %r35, 23;
	st.local.u32 	[%rd1+24], %rd440;
	and.b32  	%r39, %r436, 31;
	and.b32  	%r437, %r436, 224;
	add.s32 	%r438, %r437, -128;
	shr.u32 	%r439, %r438, 5;
	mul.wide.u32 	%rd223, %r439, 4;
	sub.s64 	%rd22, %rd1, %rd223;
	ld.local.u32 	%r1028, [%rd22+24];
	ld.local.u32 	%r1029, [%rd22+20];
	setp.eq.s32 	%p20, %r39, 0;
	@%p20 bra 	$L__BB0_23;
	shf.l.wrap.b32 	%r1028, %r1029, %r1028, %r39;
	ld.local.u32 	%r440, [%rd22+16];
	shf.l.wrap.b32 	%r1029, %r440, %r1029, %r39;
$L__BB0_23:
	shr.u32 	%r441, %r1028, 30;
	shf.l.wrap.b32 	%r442, %r1029, %r1028, 2;
	shl.b32 	%r443, %r1029, 2;
	shr.u32 	%r444, %r442, 31;
	add.s32 	%r445, %r444, %r441;
	neg.s32 	%r446, %r445;
	setp.lt.s32 	%p21, %r35, 0;
	selp.b32 	%r1030, %r446, %r445, %p21;
	xor.b32  	%r447, %r442, %r35;
	shr.s32 	%r448, %r442, 31;
	xor.b32  	%r449, %r448, %r442;
	xor.b32  	%r450, %r448, %r443;
	cvt.u64.u32 	%rd224, %r449;
	shl.b64 	%rd225, %rd224, 32;
	cvt.u64.u32 	%rd226, %r450;
	or.b64  	%rd227, %rd225, %rd226;
	cvt.rn.f64.s64 	%fd5, %rd227;
	mul.f64 	%fd6, %fd5, 0d3BF921FB54442D19;
	cvt.rn.f32.f64 	%f332, %fd6;
	neg.f32 	%f333, %f332;
	setp.lt.s32 	%p22, %r447, 0;
	selp.f32 	%f1021, %f333, %f332, %p22;
$L__BB0_24:
	add.s32 	%r452, %r1030, 1;
	mul.rn.f32 	%f335, %f1021, %f1021;
	and.b32  	%r453, %r1030, 1;
	setp.eq.b32 	%p24, %r453, 1;
	selp.f32 	%f336, %f1021, 0f3F800000, %p24;
	fma.rn.f32 	%f337, %f335, %f336, 0f00000000;
	fma.rn.f32 	%f338, %f335, 0f37CBAC00, 0fBAB607ED;
	selp.f32 	%f339, 0fB94D4153, %f338, %p24;
	selp.f32 	%f340, 0f3C0885E4, 0f3D2AAABB, %p24;
	fma.rn.f32 	%f341, %f339, %f335, %f340;
	selp.f32 	%f342, 0fBE2AAAA8, 0fBEFFFFFF, %p24;
	fma.rn.f32 	%f343, %f341, %f335, %f342;
	fma.rn.f32 	%f344, %f343, %f337, %f336;
	and.b32  	%r454, %r452, 2;
	setp.eq.s32 	%p25, %r454, 0;
	mov.f32 	%f345, 0f00000000;
	sub.f32 	%f346, %f345, %f344;
	selp.f32 	%f40, %f344, %f346, %p25;
	@%p17 bra 	$L__BB0_32;
	setp.neu.f32 	%p26, %f36, 0f7F800000;
	@%p26 bra 	$L__BB0_27;
	mov.f32 	%f349, 0f00000000;
	mul.rn.f32 	%f1022, %f34, %f349;
	mov.b32 	%r1034, 0;
	bra.uni 	$L__BB0_32;
$L__BB0_27:
	mov.b32 	%r48, %f34;
	shl.b32 	%r456, %r48, 8;
	or.b32  	%r49, %r456, -2147483648;
	mov.b64 	%rd443, 0;
	mov.b32 	%r1031, 0;
	mov.u64 	%rd441, __cudart_i2opi_f;
	mov.u64 	%rd442, %rd1;
$L__BB0_28:
	.pragma "nounroll";
	ld.global.nc.u32 	%r457, [%rd441];
	mad.wide.u32 	%rd230, %r457, %r49, %rd443;
	shr.u64 	%rd443, %rd230, 32;
	st.local.u32 	[%rd442], %rd230;
	add.s32 	%r1031, %r1031, 1;
	add.s64 	%rd442, %rd442, 4;
	add.s64 	%rd441, %rd441, 4;
	setp.ne.s32 	%p27, %r1031, 6;
	@%p27 bra 	$L__BB0_28;
	shr.u32 	%r458, %r48, 23;
	st.local.u32 	[%rd1+24], %rd443;
	and.b32  	%r52, %r458, 31;
	and.b32  	%r459, %r458, 224;
	add.s32 	%r460, %r459, -128;
	shr.u32 	%r461, %r460, 5;
	mul.wide.u32 	%rd231, %r461, 4;
	sub.s64 	%rd29, %rd1, %rd231;
	ld.local.u32 	%r1032, [%rd29+24];
	ld.local.u32 	%r1033, [%rd29+20];
	setp.eq.s32 	%p28, %r52, 0;
	@%p28 bra 	$L__BB0_31;
	shf.l.wrap.b32 	%r1032, %r1033, %r1032, %r52;
	ld.local.u32 	%r462, [%rd29+16];
	shf.l.wrap.b32 	%r1033, %r462, %r1033, %r52;
$L__BB0_31:
	shr.u32 	%r463, %r1032, 30;
	shf.l.wrap.b32 	%r464, %r1033, %r1032, 2;
	shl.b32 	%r465, %r1033, 2;
	shr.u32 	%r466, %r464, 31;
	add.s32 	%r467, %r466, %r463;
	neg.s32 	%r468, %r467;
	setp.lt.s32 	%p29, %r48, 0;
	selp.b32 	%r1034, %r468, %r467, %p29;
	xor.b32  	%r469, %r464, %r48;
	shr.s32 	%r470, %r464, 31;
	xor.b32  	%r471, %r470, %r464;
	xor.b32  	%r472, %r470, %r465;
	cvt.u64.u32 	%rd232, %r471;
	shl.b64 	%rd233, %rd232, 32;
	cvt.u64.u32 	%rd234, %r472;
	or.b64  	%rd235, %rd233, %rd234;
	cvt.rn.f64.s64 	%fd7, %rd235;
	mul.f64 	%fd8, %fd7, 0d3BF921FB54442D19;
	cvt.rn.f32.f64 	%f347, %fd8;
	neg.f32 	%f348, %f347;
	setp.lt.s32 	%p30, %r469, 0;
	selp.f32 	%f1022, %f348, %f347, %p30;
$L__BB0_32:
	mul.rn.f32 	%f350, %f1022, %f1022;
	and.b32  	%r474, %r1034, 1;
	setp.eq.b32 	%p31, %r474, 1;
	selp.f32 	%f351, 0f3F800000, %f1022, %p31;
	fma.rn.f32 	%f352, %f350, %f351, 0f00000000;
	fma.rn.f32 	%f353, %f350, 0f37CBAC00, 0fBAB607ED;
	selp.f32 	%f354, %f353, 0fB94D4153, %p31;
	selp.f32 	%f355, 0f3D2AAABB, 0f3C0885E4, %p31;
	fma.rn.f32 	%f356, %f354, %f350, %f355;
	selp.f32 	%f357, 0fBEFFFFFF, 0fBE2AAAA8, %p31;
	fma.rn.f32 	%f358, %f356, %f350, %f357;
	fma.rn.f32 	%f359, %f358, %f352, %f351;
	and.b32  	%r475, %r1034, 2;
	setp.eq.s32 	%p32, %r475, 0;
	mov.f32 	%f360, 0f00000000;
	sub.f32 	%f361, %f360, %f359;
	selp.f32 	%f362, %f359, %f361, %p32;
	mul.f32 	%f363, %f7, %f40;
	mul.f32 	%f364, %f8, %f362;
	sub.f32 	%f44, %f363, %f364;
	mul.f32 	%f365, %f7, %f362;
	fma.rn.f32 	%f45, %f8, %f40, %f365;
	mul.f32 	%f366, %f1, 0f3F16CBE4;
	mul.f32 	%f46, %f366, %f19;
	mul.f32 	%f367, %f46, 0f3F22F983;
	cvt.rni.s32.f32 	%r1042, %f367;
	cvt.rn.f32.s32 	%f368, %r1042;
	fma.rn.f32 	%f369, %f368, 0fBFC90FDA, %f46;
	fma.rn.f32 	%f370, %f368, 0fB3A22168, %f369;
	fma.rn.f32 	%f1024, %f368, 0fA7C234C5, %f370;
	abs.f32 	%f48, %f46;
	setp.ltu.f32 	%p33, %f48, 0f47CE4780;
	mov.u32 	%r1038, %r1042;
	mov.f32 	%f1023, %f1024;
	@%p33 bra 	$L__BB0_40;
	setp.neu.f32 	%p34, %f48, 0f7F800000;
	@%p34 bra 	$L__BB0_35;
	mov.f32 	%f373, 0f00000000;
	mul.rn.f32 	%f1023, %f46, %f373;
	mov.b32 	%r1038, 0;
	bra.uni 	$L__BB0_40;
$L__BB0_35:
	mov.b32 	%r62, %f46;
	mov.b64 	%rd446, 0;
	mov.b32 	%r1035, 0;
	mov.u64 	%rd444, __cudart_i2opi_f;
	shl.b32 	%r478, %r62, 8;
	or.b32  	%r479, %r478, -2147483648;
	mov.u64 	%rd445, %rd1;
$L__BB0_36:
	.pragma "nounroll";
	ld.global.nc.u32 	%r477, [%rd444];
	mad.wide.u32 	%rd238, %r477, %r479, %rd446;
	shr.u64 	%rd446, %rd238, 32;
	st.local.u32 	[%rd445], %rd238;
	add.s32 	%r1035, %r1035, 1;
	add.s64 	%rd445, %rd445, 4;
	add.s64 	%rd444, %rd444, 4;
	setp.ne.s32 	%p35, %r1035, 6;
	@%p35 bra 	$L__BB0_36;
	shr.u32 	%r480, %r62, 23;
	st.local.u32 	[%rd1+24], %rd446;
	and.b32  	%r65, %r480, 31;
	and.b32  	%r481, %r480, 224;
	add.s32 	%r482, %r481, -128;
	shr.u32 	%r483, %r482, 5;
	mul.wide.u32 	%rd239, %r483, 4;
	sub.s64 	%rd36, %rd1, %rd239;
	ld.local.u32 	%r1036, [%rd36+24];
	ld.local.u32 	%r1037, [%rd36+20];
	setp.eq.s32 	%p36, %r65, 0;
	@%p36 bra 	$L__BB0_39;
	shf.l.wrap.b32 	%r1036, %r1037, %r1036, %r65;
	ld.local.u32 	%r484, [%rd36+16];
	shf.l.wrap.b32 	%r1037, %r484, %r1037, %r65;
$L__BB0_39:
	shr.u32 	%r485, %r1036, 30;
	shf.l.wrap.b32 	%r486, %r1037, %r1036, 2;
	shl.b32 	%r487, %r1037, 2;
	shr.u32 	%r488, %r486, 31;
	add.s32 	%r489, %r488, %r485;
	neg.s32 	%r490, %r489;
	setp.lt.s32 	%p37, %r62, 0;
	selp.b32 	%r1038, %r490, %r489, %p37;
	xor.b32  	%r491, %r486, %r62;
	shr.s32 	%r492, %r486, 31;
	xor.b32  	%r493, %r492, %r486;
	xor.b32  	%r494, %r492, %r487;
	cvt.u64.u32 	%rd240, %r493;
	shl.b64 	%rd241, %rd240, 32;
	cvt.u64.u32 	%rd242, %r494;
	or.b64  	%rd243, %rd241, %rd242;
	cvt.rn.f64.s64 	%fd9, %rd243;
	mul.f64 	%fd10, %fd9, 0d3BF921FB54442D19;
	cvt.rn.f32.f64 	%f371, %fd10;
	neg.f32 	%f372, %f371;
	setp.lt.s32 	%p38, %r491, 0;
	selp.f32 	%f1023, %f372, %f371, %p38;
$L__BB0_40:
	add.s32 	%r496, %r1038, 1;
	mul.rn.f32 	%f374, %f1023, %f1023;
	and.b32  	%r497, %r1038, 1;
	setp.eq.b32 	%p40, %r497, 1;
	selp.f32 	%f375, %f1023, 0f3F800000, %p40;
	fma.rn.f32 	%f376, %f374, %f375, 0f00000000;
	fma.rn.f32 	%f377, %f374, 0f37CBAC00, 0fBAB607ED;
	selp.f32 	%f378, 0fB94D4153, %f377, %p40;
	selp.f32 	%f379, 0f3C0885E4, 0f3D2AAABB, %p40;
	fma.rn.f32 	%f380, %f378, %f374, %f379;
	selp.f32 	%f381, 0fBE2AAAA8, 0fBEFFFFFF, %p40;
	fma.rn.f32 	%f382, %f380, %f374, %f381;
	fma.rn.f32 	%f383, %f382, %f376, %f375;
	and.b32  	%r498, %r496, 2;
	setp.eq.s32 	%p41, %r498, 0;
	mov.f32 	%f384, 0f00000000;
	sub.f32 	%f385, %f384, %f383;
	selp.f32 	%f52, %f383, %f385, %p41;
	@%p33 bra 	$L__BB0_48;
	setp.neu.f32 	%p42, %f48, 0f7F800000;
	@%p42 bra 	$L__BB0_43;
	mov.f32 	%f388, 0f00000000;
	mul.rn.f32 	%f1024, %f46, %f388;
	mov.b32 	%r1042, 0;
	bra.uni 	$L__BB0_48;
$L__BB0_43:
	mov.b32 	%r74, %f46;
	shl.b32 	%r500, %r74, 8;
	or.b32  	%r75, %r500, -2147483648;
	mov.b64 	%rd449, 0;
	mov.b32 	%r1039, 0;
	mov.u64 	%rd447, __cudart_i2opi_f;
	mov.u64 	%rd448, %rd1;
$L__BB0_44:
	.pragma "nounroll";
	ld.global.nc.u32 	%r501, [%rd447];
	mad.wide.u32 	%rd246, %r501, %r75, %rd449;
	shr.u64 	%rd449, %rd246, 32;
	st.local.u32 	[%rd448], %rd246;
	add.s32 	%r1039, %r1039, 1;
	add.s64 	%rd448, %rd448, 4;
	add.s64 	%rd447, %rd447, 4;
	setp.ne.s32 	%p43, %r1039, 6;
	@%p43 bra 	$L__BB0_44;
	shr.u32 	%r502, %r74, 23;
	st.local.u32 	[%rd1+24], %rd449;
	and.b32  	%r78, %r502, 31;
	and.b32  	%r503, %r502, 224;
	add.s32 	%r504, %r503, -128;
	shr.u32 	%r505, %r504, 5;
	mul.wide.u32 	%rd247, %r505, 4;
	sub.s64 	%rd43, %rd1, %rd247;
	ld.local.u32 	%r1040, [%rd43+24];
	ld.local.u32 	%r1041, [%rd43+20];
	setp.eq.s32 	%p44, %r78, 0;
	@%p44 bra 	$L__BB0_47;
	shf.l.wrap.b32 	%r1040, %r1041, %r1040, %r78;
	ld.local.u32 	%r506, [%rd43+16];
	shf.l.wrap.b32 	%r1041, %r506, %r1041, %r78;
$L__BB0_47:
	shr.u32 	%r507, %r1040, 30;
	shf.l.wrap.b32 	%r508, %r1041, %r1040, 2;
	shl.b32 	%r509, %r1041, 2;
	shr.u32 	%r510, %r508, 31;
	add.s32 	%r511, %r510, %r507;
	neg.s32 	%r512, %r511;
	setp.lt.s32 	%p45, %r74, 0;
	selp.b32 	%r1042, %r512, %r511, %p45;
	xor.b32  	%r513, %r508, %r74;
	shr.s32 	%r514, %r508, 31;
	xor.b32  	%r515, %r514, %r508;
	xor.b32  	%r516, %r514, %r509;
	cvt.u64.u32 	%rd248, %r515;
	shl.b64 	%rd249, %rd248, 32;
	cvt.u64.u32 	%rd250, %r516;
	or.b64  	%rd251, %rd249, %rd250;
	cvt.rn.f64.s64 	%fd11, %rd251;
	mul.f64 	%fd12, %fd11, 0d3BF921FB54442D19;
	cvt.rn.f32.f64 	%f386, %fd12;
	neg.f32 	%f387, %f386;
	setp.lt.s32 	%p46, %r513, 0;
	selp.f32 	%f1024, %f387, %f386, %p46;
$L__BB0_48:
	mul.rn.f32 	%f389, %f1024, %f1024;
	and.b32  	%r518, %r1042, 1;
	setp.eq.b32 	%p47, %r518, 1;
	selp.f32 	%f390, 0f3F800000, %f1024, %p47;
	fma.rn.f32 	%f391, %f389, %f390, 0f00000000;
	fma.rn.f32 	%f392, %f389, 0f37CBAC00, 0fBAB607ED;
	selp.f32 	%f393, %f392, 0fB94D4153, %p47;
	selp.f32 	%f394, 0f3D2AAABB, 0f3C0885E4, %p47;
	fma.rn.f32 	%f395, %f393, %f389, %f394;
	selp.f32 	%f396, 0fBEFFFFFF, 0fBE2AAAA8, %p47;
	fma.rn.f32 	%f397, %f395, %f389, %f396;
	fma.rn.f32 	%f398, %f397, %f391, %f390;
	and.b32  	%r519, %r1042, 2;
	setp.eq.s32 	%p48, %r519, 0;
	mov.f32 	%f399, 0f00000000;
	sub.f32 	%f400, %f399, %f398;
	selp.f32 	%f401, %f398, %f400, %p48;
	mul.f32 	%f402, %f15, %f52;
	mul.f32 	%f403, %f16, %f401;
	sub.f32 	%f56, %f402, %f403;
	mul.f32 	%f404, %f15, %f401;
	fma.rn.f32 	%f57, %f16, %f52, %f404;
	mul.f32 	%f58, %f1, 0f3F490FDB;
	mul.f32 	%f59, %f58, %f19;
	mul.f32 	%f405, %f59, 0f3F22F983;
	cvt.rni.s32.f32 	%r1050, %f405;
	cvt.rn.f32.s32 	%f406, %r1050;
	fma.rn.f32 	%f407, %f406, 0fBFC90FDA, %f59;
	fma.rn.f32 	%f408, %f406, 0fB3A22168, %f407;
	fma.rn.f32 	%f1026, %f406, 0fA7C234C5, %f408;
	abs.f32 	%f61, %f59;
	setp.ltu.f32 	%p49, %f61, 0f47CE4780;
	mov.u32 	%r1046, %r1050;
	mov.f32 	%f1025, %f1026;
	@%p49 bra 	$L__BB0_56;
	setp.neu.f32 	%p50, %f61, 0f7F800000;
	@%p50 bra 	$L__BB0_51;
	mov.f32 	%f411, 0f00000000;
	mul.rn.f32 	%f1025, %f59, %f411;
	mov.b32 	%r1046, 0;
	bra.uni 	$L__BB0_56;
$L__BB0_51:
	mov.b32 	%r88, %f59;
	mov.b64 	%rd452, 0;
	mov.b32 	%r1043, 0;
	mov.u64 	%rd450, __cudart_i2opi_f;
	shl.b32 	%r522, %r88, 8;
	or.b32  	%r523, %r522, -2147483648;
	mov.u64 	%rd451, %rd1;
$L__BB0_52:
	.pragma "nounroll";
	ld.global.nc.u32 	%r521, [%rd450];
	mad.wide.u32 	%rd254, %r521, %r523, %rd452;
	shr.u64 	%rd452, %rd254, 32;
	st.local.u32 	[%rd451], %rd254;
	add.s32 	%r1043, %r1043, 1;
	add.s64 	%rd451, %rd451, 4;
	add.s64 	%rd450, %rd450, 4;
	setp.ne.s32 	%p51, %r1043, 6;
	@%p51 bra 	$L__BB0_52;
	shr.u32 	%r524, %r88, 23;
	st.local.u32 	[%rd1+24], %rd452;
	and.b32  	%r91, %r524, 31;
	and.b32  	%r525, %r524, 224;
	add.s32 	%r526, %r525, -128;
	shr.u32 	%r527, %r526, 5;
	mul.wide.u32 	%rd255, %r527, 4;
	sub.s64 	%rd50, %rd1, %rd255;
	ld.local.u32 	%r1044, [%rd50+24];
	ld.local.u32 	%r1045, [%rd50+20];
	setp.eq.s32 	%p52, %r91, 0;
	@%p52 bra 	$L__BB0_55;
	shf.l.wrap.b32 	%r1044, %r1045, %r1044, %r91;
	ld.local.u32 	%r528, [%rd50+16];
	shf.l.wrap.b32 	%r1045, %r528, %r1045, %r91;
$L__BB0_55:
	shr.u32 	%r529, %r1044, 30;
	shf.l.wrap.b32 	%r530, %r1045, %r1044, 2;
	shl.b32 	%r531, %r1045, 2;
	shr.u32 	%r532, %r530, 31;
	add.s32 	%r533, %r532, %r529;
	neg.s32 	%r534, %r533;
	setp.lt.s32 	%p53, %r88, 0;
	selp.b32 	%r1046, %r534, %r533, %p53;
	xor.b32  	%r535, %r530, %r88;
	shr.s32 	%r536, %r530, 31;
	xor.b32  	%r537, %r536, %r530;
	xor.b32  	%r538, %r536, %r531;
	cvt.u64.u32 	%rd256, %r537;
	shl.b64 	%rd257, %rd256, 32;
	cvt.u64.u32 	%rd258, %r538;
	or.b64  	%rd259, %rd257, %rd258;
	cvt.rn.f64.s64 	%fd13, %rd259;
	mul.f64 	%fd14, %fd13, 0d3BF921FB54442D19;
	cvt.rn.f32.f64 	%f409, %fd14;
	neg.f32 	%f410, %f409;
	setp.lt.s32 	%p54, %r535, 0;
	selp.f32 	%f1025, %f410, %f409, %p54;
$L__BB0_56:
	add.s32 	%r540, %r1046, 1;
	mul.rn.f32 	%f412, %f1025, %f1025;
	and.b32  	%r541, %r1046, 1;
	setp.eq.b32 	%p56, %r541, 1;
	selp.f32 	%f413, %f1025, 0f3F800000, %p56;
	fma.rn.f32 	%f414, %f412, %f413, 0f00000000;
	fma.rn.f32 	%f415, %f412, 0f37CBAC00, 0fBAB607ED;
	selp.f32 	%f416, 0fB94D4153, %f415, %p56;
	selp.f32 	%f417, 0f3C0885E4, 0f3D2AAABB, %p56;
	fma.rn.f32 	%f418, %f416, %f412, %f417;
	selp.f32 	%f419, 0fBE2AAAA8, 0fBEFFFFFF, %p56;
	fma.rn.f32 	%f420, %f418, %f412, %f419;
	fma.rn.f32 	%f421, %f420, %f414, %f413;
	and.b32  	%r542, %r540, 2;
	setp.eq.s32 	%p57, %r542, 0;
	mov.f32 	%f422, 0f00000000;
	sub.f32 	%f423, %f422, %f421;
	selp.f32 	%f65, %f421, %f423, %p57;
	@%p49 bra 	$L__BB0_64;
	setp.neu.f32 	%p58, %f61, 0f7F800000;
	@%p58 bra 	$L__BB0_59;
	mov.f32 	%f426, 0f00000000;
	mul.rn.f32 	%f1026, %f59, %f426;
	mov.b32 	%r1050, 0;
	bra.uni 	$L__BB0_64;
$L__BB0_59:
	mov.b32 	%r100, %f59;
	shl.b32 	%r544, %r100, 8;
	or.b32  	%r101, %r544, -2147483648;
	mov.b64 	%rd455, 0;
	mov.b32 	%r1047, 0;
	mov.u64 	%rd453, __cudart_i2opi_f;
	mov.u64 	%rd454, %rd1;
$L__BB0_60:
	.pragma "nounroll";
	ld.global.nc.u32 	%r545, [%rd453];
	mad.wide.u32 	%rd262, %r545, %r101, %rd455;
	shr.u64 	%rd455, %rd262, 32;
	st.local.u32 	[%rd454], %rd262;
	add.s32 	%r1047, %r1047, 1;
	add.s64 	%rd454, %rd454, 4;
	add.s64 	%rd453, %rd453, 4;
	setp.ne.s32 	%p59, %r1047, 6;
	@%p59 bra 	$L__BB0_60;
	shr.u32 	%r546, %r100, 23;
	st.local.u32 	[%rd1+24], %rd455;
	and.b32  	%r104, %r546, 31;
	and.b32  	%r547, %r546, 224;
	add.s32 	%r548, %r547, -128;
	shr.u32 	%r549, %r548, 5;
	mul.wide.u32 	%rd263, %r549, 4;
	sub.s64 	%rd57, %rd1, %rd263;
	ld.local.u32 	%r1048, [%rd57+24];
	ld.local.u32 	%r1049, [%rd57+20];
	setp.eq.s32 	%p60, %r104, 0;
	@%p60 bra 	$L__BB0_63;
	shf.l.wrap.b32 	%r1048, %r1049, %r1048, %r104;
	ld.local.u32 	%r550, [%rd57+16];
	shf.l.wrap.b32 	%r1049, %r550, %r1049, %r104;
$L__BB0_63:
	shr.u32 	%r551, %r1048, 30;
	shf.l.wrap.b32 	%r552, %r1049, %r1048, 2;
	shl.b32 	%r553, %r1049, 2;
	shr.u32 	%r554, %r552, 31;
	add.s32 	%r555, %r554, %r551;
	neg.s32 	%r556, %r555;
	setp.lt.s32 	%p61, %r100, 0;
	selp.b32 	%r1050, %r556, %r555, %p61;
	xor.b32  	%r557, %r552, %r100;
	shr.s32 	%r558, %r552, 31;
	xor.b32  	%r559, %r558, %r552;
	xor.b32  	%r560, %r558, %r553;
	cvt.u64.u32 	%rd264, %r559;
	shl.b64 	%rd265, %rd264, 32;
	cvt.u64.u32 	%rd266, %r560;
	or.b64  	%rd267, %rd265, %rd266;
	cvt.rn.f64.s64 	%fd15, %rd267;
	mul.f64 	%fd16, %fd15, 0d3BF921FB54442D19;
	cvt.rn.f32.f64 	%f424, %fd16;
	neg.f32 	%f425, %f424;
	setp.lt.s32 	%p62, %r557, 0;
	selp.f32 	%f1026, %f425, %f424, %p62;
$L__BB0_64:
	mul.rn.f32 	%f427, %f1026, %f1026;
	and.b32  	%r562, %r1050, 1;
	setp.eq.b32 	%p63, %r562, 1;
	selp.f32 	%f428, 0f3F800000, %f1026, %p63;
	fma.rn.f32 	%f429, %f427, %f428, 0f00000000;
	fma.rn.f32 	%f430, %f427, 0f37CBAC00, 0fBAB607ED;
	selp.f32 	%f431, %f430, 0fB94D4153, %p63;
	selp.f32 	%f432, 0f3D2AAABB, 0f3C0885E4, %p63;
	fma.rn.f32 	%f433, %f431, %f427, %f432;
	selp.f32 	%f434, 0fBEFFFFFF, 0fBE2AAAA8, %p63;
	fma.rn.f32 	%f435, %f433, %f427, %f434;
	fma.rn.f32 	%f436, %f435, %f429, %f428;
	and.b32  	%r563, %r1050, 2;
	setp.eq.s32 	%p64, %r563, 0;
	mov.f32 	%f437, 0f00000000;
	sub.f32 	%f438, %f437, %f436;
	selp.f32 	%f439, %f436, %f438, %p64;
	mul.f32 	%f440, %f5, %f65;
	mul.f32 	%f441, %f6, %f439;
	sub.f32 	%f69, %f440, %f441;
	mul.f32 	%f442, %f5, %f439;
	fma.rn.f32 	%f70, %f6, %f65, %f442;
	mul.f32 	%f71, %f1, 0f3F7B53D2;
	mul.f32 	%f72, %f71, %f19;
	mul.f32 	%f443, %f72, 0f3F22F983;
	cvt.rni.s32.f32 	%r1058, %f443;
	cvt.rn.f32.s32 	%f444, %r1058;
	fma.rn.f32 	%f445, %f444, 0fBFC90FDA, %f72;
	fma.rn.f32 	%f446, %f444, 0fB3A22168, %f445;
	fma.rn.f32 	%f1028, %f444, 0fA7C234C5, %f446;
	abs.f32 	%f74, %f72;
	setp.ltu.f32 	%p65, %f74, 0f47CE4780;
	mov.u32 	%r1054, %r1058;
	mov.f32 	%f1027, %f1028;
	@%p65 bra 	$L__BB0_72;
	setp.neu.f32 	%p66, %f74, 0f7F800000;
	@%p66 bra 	$L__BB0_67;
	mov.f32 	%f449, 0f00000000;
	mul.rn.f32 	%f1027, %f72, %f449;
	mov.b32 	%r1054, 0;
	bra.uni 	$L__BB0_72;
$L__BB0_67:
	mov.b32 	%r114, %f72;
	mov.b64 	%rd458, 0;
	mov.b32 	%r1051, 0;
	mov.u64 	%rd456, __cudart_i2opi_f;
	shl.b32 	%r566, %r114, 8;
	or.b32  	%r567, %r566, -2147483648;
	mov.u64 	%rd457, %rd1;
$L__BB0_68:
	.pragma "nounroll";
	ld.global.nc.u32 	%r565, [%rd456];
	mad.wide.u32 	%rd270, %r565, %r567, %rd458;
	shr.u64 	%rd458, %rd270, 32;
	st.local.u32 	[%rd457], %rd270;
	add.s32 	%r1051, %r1051, 1;
	add.s64 	%rd457, %rd457, 4;
	add.s64 	%rd456, %rd456, 4;
	setp.ne.s32 	%p67, %r1051, 6;
	@%p67 bra 	$L__BB0_68;
	shr.u32 	%r568, %r114, 23;
	st.local.u32 	[%rd1+24], %rd458;
	and.b32  	%r117, %r568, 31;
	and.b32  	%r569, %r568, 224;
	add.s32 	%r570, %r569, -128;
	shr.u32 	%r571, %r570, 5;
	mul.wide.u32 	%rd271, %r571, 4;
	sub.s64 	%rd64, %rd1, %rd271;
	ld.local.u32 	%r1052, [%rd64+24];
	ld.local.u32 	%r1053, [%rd64+20];
	setp.eq.s32 	%p68, %r117, 0;
	@%p68 bra 	$L__BB0_71;
	shf.l.wrap.b32 	%r1052, %r1053, %r1052, %r117;
	ld.local.u32 	%r572, [%rd64+16];
	shf.l.wrap.b32 	%r1053, %r572, %r1053, %r117;
$L__BB0_71:
	shr.u32 	%r573, %r1052, 30;
	shf.l.wrap.b32 	%r574, %r1053, %r1052, 2;
	shl.b32 	%r575, %r1053, 2;
	shr.u32 	%r576, %r574, 31;
	add.s32 	%r577, %r576, %r573;
	neg.s32 	%r578, %r577;
	setp.lt.s32 	%p69, %r114, 0;
	selp.b32 	%r1054, %r578, %r577, %p69;
	xor.b32  	%r579, %r574, %r114;
	shr.s32 	%r580, %r574, 31;
	xor.b32  	%r581, %r580, %r574;
	xor.b32  	%r582, %r580, %r575;
	cvt.u64.u32 	%rd272, %r581;
	shl.b64 	%rd273, %rd272, 32;
	cvt.u64.u32 	%rd274, %r582;
	or.b64  	%rd275, %rd273, %rd274;
	cvt.rn.f64.s64 	%fd17, %rd275;
	mul.f64 	%fd18, %fd17, 0d3BF921FB54442D19;
	cvt.rn.f32.f64 	%f447, %fd18;
	neg.f32 	%f448, %f447;
	setp.lt.s32 	%p70, %r579, 0;
	selp.f32 	%f1027, %f448, %f447, %p70;
$L__BB0_72:
	add.s32 	%r584, %r1054, 1;
	mul.rn.f32 	%f450, %f1027, %f1027;
	and.b32  	%r585, %r1054, 1;
	setp.eq.b32 	%p72, %r585, 1;
	selp.f32 	%f451, %f1027, 0f3F800000, %p72;
	fma.rn.f32 	%f452, %f450, %f451, 0f00000000;
	fma.rn.f32 	%f453, %f450, 0f37CBAC00, 0fBAB607ED;
	selp.f32 	%f454, 0fB94D4153, %f453, %p72;
	selp.f32 	%f455, 0f3C0885E4, 0f3D2AAABB, %p72;
	fma.rn.f32 	%f456, %f454, %f450, %f455;
	selp.f32 	%f457, 0fBE2AAAA8, 0fBEFFFFFF, %p72;
	fma.rn.f32 	%f458, %f456, %f450, %f457;
	fma.rn.f32 	%f459, %f458, %f452, %f451;
	and.b32  	%r586, %r584, 2;
	setp.eq.s32 	%p73, %r586, 0;
	mov.f32 	%f460, 0f00000000;
	sub.f32 	%f461, %f460, %f459;
	selp.f32 	%f78, %f459, %f461, %p73;
	@%p65 bra 	$L__BB0_80;
	setp.neu.f32 	%p74, %f74, 0f7F800000;
	@%p74 bra 	$L__BB0_75;
	mov.f32 	%f464, 0f00000000;
	mul.rn.f32 	%f1028, %f72, %f464;
	mov.b32 	%r1058, 0;
	bra.uni 	$L__BB0_80;
$L__BB0_75:
	mov.b32 	%r126, %f72;
	shl.b32 	%r588, %r126, 8;
	or.b32  	%r127, %r588, -2147483648;
	mov.b64 	%rd461, 0;
	mov.b32 	%r1055, 0;
	mov.u64 	%rd459, __cudart_i2opi_f;
	mov.u64 	%rd460, %rd1;
$L__BB0_76:
	.pragma "nounroll";
	ld.global.nc.u32 	%r589, [%rd459];
	mad.wide.u32 	%rd278, %r589, %r127, %rd461;
	shr.u64 	%rd461, %rd278, 32;
	st.local.u32 	[%rd460], %rd278;
	add.s32 	%r1055, %r1055, 1;
	add.s64 	%rd460, %rd460, 4;
	add.s64 	%rd459, %rd459, 4;
	setp.ne.s32 	%p75, %r1055, 6;
	@%p75 bra 	$L__BB0_76;
	shr.u32 	%r590, %r126, 23;
	st.local.u32 	[%rd1+24], %rd461;
	and.b32  	%r130, %r590, 31;
	and.b32  	%r591, %r590, 224;
	add.s32 	%r592, %r591, -128;
	shr.u32 	%r593, %r592, 5;
	mul.wide.u32 	%rd279, %r593, 4;
	sub.s64 	%rd71, %rd1, %rd279;
	ld.local.u32 	%r1056, [%rd71+24];
	ld.local.u32 	%r1057, [%rd71+20];
	setp.eq.s32 	%p76, %r130, 0;
	@%p76 bra 	$L__BB0_79;
	shf.l.wrap.b32 	%r1056, %r1057, %r1056, %r130;
	ld.local.u32 	%r594, [%rd71+16];
	shf.l.wrap.b32 	%r1057, %r594, %r1057, %r130;
$L__BB0_79:
	shr.u32 	%r595, %r1056, 30;
	shf.l.wrap.b32 	%r596, %r1057, %r1056, 2;
	shl.b32 	%r597, %r1057, 2;
	shr.u32 	%r598, %r596, 31;
	add.s32 	%r599, %r598, %r595;
	neg.s32 	%r600, %r599;
	setp.lt.s32 	%p77, %r126, 0;
	selp.b32 	%r1058, %r600, %r599, %p77;
	xor.b32  	%r601, %r596, %r126;
	shr.s32 	%r602, %r596, 31;
	xor.b32  	%r603, %r602, %r596;
	xor.b32  	%r604, %r602, %r597;
	cvt.u64.u32 	%rd280, %r603;
	shl.b64 	%rd281, %rd280, 32;
	cvt.u64.u32 	%rd282, %r604;
	or.b64  	%rd283, %rd281, %rd282;
	cvt.rn.f64.s64 	%fd19, %rd283;
	mul.f64 	%fd20, %fd19, 0d3BF921FB54442D19;
	cvt.rn.f32.f64 	%f462, %fd20;
	neg.f32 	%f463, %f462;
	setp.lt.s32 	%p78, %r601, 0;
	selp.f32 	%f1028, %f463, %f462, %p78;
$L__BB0_80:
	mul.rn.f32 	%f465, %f1028, %f1028;
	and.b32  	%r606, %r1058, 1;
	setp.eq.b32 	%p79, %r606, 1;
	selp.f32 	%f466, 0f3F800000, %f1028, %p79;
	fma.rn.f32 	%f467, %f465, %f466, 0f00000000;
	fma.rn.f32 	%f468, %f465, 0f37CBAC00, 0fBAB607ED;
	selp.f32 	%f469, %f468, 0fB94D4153, %p79;
	selp.f32 	%f470, 0f3D2AAABB, 0f3C0885E4, %p79;
	fma.rn.f32 	%f471, %f469, %f465, %f470;
	selp.f32 	%f472, 0fBEFFFFFF, 0fBE2AAAA8, %p79;
	fma.rn.f32 	%f473, %f471, %f465, %f472;
	fma.rn.f32 	%f474, %f473, %f467, %f466;
	and.b32  	%r607, %r1058, 2;
	setp.eq.s32 	%p80, %r607, 0;
	mov.f32 	%f475, 0f00000000;
	sub.f32 	%f476, %f475, %f474;
	selp.f32 	%f477, %f474, %f476, %p80;
	mul.f32 	%f478, %f13, %f78;
	mul.f32 	%f479, %f14, %f477;
	sub.f32 	%f82, %f478, %f479;
	mul.f32 	%f480, %f13, %f477;
	fma.rn.f32 	%f83, %f14, %f78, %f480;
	mul.f32 	%f84, %f1, 0f3F96CBE4;
	mul.f32 	%f85, %f84, %f19;
	mul.f32 	%f481, %f85, 0f3F22F983;
	cvt.rni.s32.f32 	%r1066, %f481;
	cvt.rn.f32.s32 	%f482, %r1066;
	fma.rn.f32 	%f483, %f482, 0fBFC90FDA, %f85;
	fma.rn.f32 	%f484, %f482, 0fB3A22168, %f483;
	fma.rn.f32 	%f1030, %f482, 0fA7C234C5, %f484;
	abs.f32 	%f87, %f85;
	setp.ltu.f32 	%p81, %f87, 0f47CE4780;
	mov.u32 	%r1062, %r1066;
	mov.f32 	%f1029, %f1030;
	@%p81 bra 	$L__BB0_88;
	setp.neu.f32 	%p82, %f87, 0f7F800000;
	@%p82 bra 	$L__BB0_83;
	mov.f32 	%f487, 0f00000000;
	mul.rn.f32 	%f1029, %f85, %f487;
	mov.b32 	%r1062, 0;
	bra.uni 	$L__BB0_88;
$L__BB0_83:
	mov.b32 	%r140, %f85;
	mov.b64 	%rd464, 0;
	mov.b32 	%r1059, 0;
	mov.u64 	%rd462, __cudart_i2opi_f;
	shl.b32 	%r610, %r140, 8;
	or.b32  	%r611, %r610, -2147483648;
	mov.u64 	%rd463, %rd1;
$L__BB0_84:
	.pragma "nounroll";
	ld.global.nc.u32 	%r609, [%rd462];
	mad.wide.u32 	%rd286, %r609, %r611, %rd464;
	shr.u64 	%rd464, %rd286, 32;
	st.local.u32 	[%rd463], %rd286;
	add.s32 	%r1059, %r1059, 1;
	add.s64 	%rd463, %rd463, 4;
	add.s64 	%rd462, %rd462, 4;
	setp.ne.s32 	%p83, %r1059, 6;
	@%p83 bra 	$L__BB0_84;
	shr.u32 	%r612, %r140, 23;
	st.local.u32 	[%rd1+24], %rd464;
	and.b32  	%r143, %r612, 31;
	and.b32  	%r613, %r612, 224;
	add.s32 	%r614, %r613, -128;
	shr.u32 	%r615, %r614, 5;
	mul.wide.u32 	%rd287, %r615, 4;
	sub.s64 	%rd78, %rd1, %rd287;
	ld.local.u32 	%r1060, [%rd78+24];
	ld.local.u32 	%r1061, [%rd78+20];
	setp.eq.s32 	%p84, %r143, 0;
	@%p84 bra 	$L__BB0_87;
	shf.l.wrap.b32 	%r1060, %r1061, %r1060, %r143;
	ld.local.u32 	%r616, [%rd78+16];
	shf.l.wrap.b32 	%r1061, %r616, %r1061, %r143;
$L__BB0_87:
	shr.u32 	%r617, %r1060, 30;
	shf.l.wrap.b32 	%r618, %r1061, %r1060, 2;
	shl.b32 	%r619, %r1061, 2;
	shr.u32 	%r620, %r618, 31;
	add.s32 	%r621, %r620, %r617;
	neg.s32 	%r622, %r621;
	setp.lt.s32 	%p85, %r140, 0;
	selp.b32 	%r1062, %r622, %r621, %p85;
	xor.b32  	%r623, %r618, %r140;
	shr.s32 	%r624, %r618, 31;
	xor.b32  	%r625, %r624, %r618;
	xor.b32  	%r626, %r624, %r619;
	cvt.u64.u32 	%rd288, %r625;
	shl.b64 	%rd289, %rd288, 32;
	cvt.u64.u32 	%rd290, %r626;
	or.b64  	%rd291, %rd289, %rd290;
	cvt.rn.f64.s64 	%fd21, %rd291;
	mul.f64 	%fd22, %fd21, 0d3BF921FB54442D19;
	cvt.rn.f32.f64 	%f485, %fd22;
	neg.f32 	%f486, %f485;
	setp.lt.s32 	%p86, %r623, 0;
	selp.f32 	%f1029, %f486, %f485, %p86;
$L__BB0_88:
	add.s32 	%r628, %r1062, 1;
	mul.rn.f32 	%f488, %f1029, %f1029;
	and.b32  	%r629, %r1062, 1;
	setp.eq.b32 	%p88, %r629, 1;
	selp.f32 	%f489, %f1029, 0f3F800000, %p88;
	fma.rn.f32 	%f490, %f488, %f489, 0f00000000;
	fma.rn.f32 	%f491, %f488, 0f37CBAC00, 0fBAB607ED;
	selp.f32 	%f492, 0fB94D4153, %f491, %p88;
	selp.f32 	%f493, 0f3C0885E4, 0f3D2AAABB, %p88;
	fma.rn.f32 	%f494, %f492, %f488, %f493;
	selp.f32 	%f495, 0fBE2AAAA8, 0fBEFFFFFF, %p88;
	fma.rn.f32 	%f496, %f494, %f488, %f495;
	fma.rn.f32 	%f497, %f496, %f490, %f489;
	and.b32  	%r630, %r628, 2;
	setp.eq.s32 	%p89, %r630, 0;
	mov.f32 	%f498, 0f00000000;
	sub.f32 	%f499, %f498, %f497;
	selp.f32 	%f91, %f497, %f499, %p89;
	@%p81 bra 	$L__BB0_96;
	setp.neu.f32 	%p90, %f87, 0f7F800000;
	@%p90 bra 	$L__BB0_91;
	mov.f32 	%f502, 0f00000000;
	mul.rn.f32 	%f1030, %f85, %f502;
	mov.b32 	%r1066, 0;
	bra.uni 	$L__BB0_96;
$L__BB0_91:
	mov.b32 	%r152, %f85;
	mov.b64 	%rd467, 0;
	mov.b32 	%r1063, 0;
	mov.u64 	%rd465, __cudart_i2opi_f;
	shl.b32 	%r633, %r152, 8;
	or.b32  	%r634, %r633, -2147483648;
	mov.u64 	%rd466, %rd1;
$L__BB0_92:
	.pragma "nounroll";
	ld.global.nc.u32 	%r632, [%rd465];
	mad.wide.u32 	%rd294, %r632, %r634, %rd467;
	shr.u64 	%rd467, %rd294, 32;
	st.local.u32 	[%rd466], %rd294;
	add.s32 	%r1063, %r1063, 1;
	add.s64 	%rd466, %rd466, 4;
	add.s64 	%rd465, %rd465, 4;
	setp.ne.s32 	%p91, %r1063, 6;
	@%p91 bra 	$L__BB0_92;
	shr.u32 	%r635, %r152, 23;
	st.local.u32 	[%rd1+24], %rd467;
	and.b32  	%r155, %r635, 31;
	and.b32  	%r636, %r635, 224;
	add.s32 	%r637, %r636, -128;
	shr.u32 	%r638, %r637, 5;
	mul.wide.u32 	%rd295, %r638, 4;
	sub.s64 	%rd85, %rd1, %rd295;
	ld.local.u32 	%r1064, [%rd85+24];
	ld.local.u32 	%r1065, [%rd85+20];
	setp.eq.s32 	%p92, %r155, 0;
	@%p92 bra 	$L__BB0_95;
	shf.l.wrap.b32 	%r1064, %r1065, %r1064, %r155;
	ld.local.u32 	%r639, [%rd85+16];
	shf.l.wrap.b32 	%r1065, %r639, %r1065, %r155;
$L__BB0_95:
	shr.u32 	%r640, %r1064, 30;
	shf.l.wrap.b32 	%r641, %r1065, %r1064, 2;
	shl.b32 	%r642, %r1065, 2;
	shr.u32 	%r643, %r641, 31;
	add.s32 	%r644, %r643, %r640;
	neg.s32 	%r645, %r644;
	setp.lt.s32 	%p93, %r152, 0;
	selp.b32 	%r1066, %r645, %r644, %p93;
	xor.b32  	%r646, %r641, %r152;
	shr.s32 	%r647, %r641, 31;
	xor.b32  	%r648, %r647, %r641;
	xor.b32  	%r649, %r647, %r642;
	cvt.u64.u32 	%rd296, %r648;
	shl.b64 	%rd297, %rd296, 32;
	cvt.u64.u32 	%rd298, %r649;
	or.b64  	%rd299, %rd297, %rd298;
	cvt.rn.f64.s64 	%fd23, %rd299;
	mul.f64 	%fd24, %fd23, 0d3BF921FB54442D19;
	cvt.rn.f32.f64 	%f500, %fd24;
	neg.f32 	%f501, %f500;
	setp.lt.s32 	%p94, %r646, 0;
	selp.f32 	%f1030, %f501, %f500, %p94;
$L__BB0_96:
	mul.rn.f32 	%f503, %f1030, %f1030;
	and.b32  	%r651, %r1066, 1;
	setp.eq.b32 	%p95, %r651, 1;
	selp.f32 	%f504, 0f3F800000, %f1030, %p95;
	fma.rn.f32 	%f505, %f503, %f504, 0f00000000;
	fma.rn.f32 	%f506, %f503, 0f37CBAC00, 0fBAB607ED;
	selp.f32 	%f507, %f506, 0fB94D4153, %p95;
	selp.f32 	%f508, 0f3D2AAABB, 0f3C0885E4, %p95;
	fma.rn.f32 	%f509, %f507, %f503, %f508;
	selp.f32 	%f510, 0fBEFFFFFF, 0fBE2AAAA8, %p95;
	fma.rn.f32 	%f511, %f509, %f503, %f510;
	fma.rn.f32 	%f512, %f511, %f505, %f504;
	and.b32  	%r652, %r1066, 2;
	setp.eq.s32 	%p96, %r652, 0;
	mov.f32 	%f513, 0f00000000;
	sub.f32 	%f514, %f513, %f512;
	selp.f32 	%f515, %f512, %f514, %p96;
	mul.f32 	%f516, %f9, %f91;
	mul.f32 	%f517, %f10, %f515;
	sub.f32 	%f95, %f516, %f517;
	mul.f32 	%f518, %f9, %f515;
	fma.rn.f32 	%f96, %f10, %f91, %f518;
	mul.f32 	%f97, %f1, 0f3FAFEDE0;
	mul.f32 	%f98, %f97, %f19;
	mul.f32 	%f519, %f98, 0f3F22F983;
	cvt.rni.s32.f32 	%r1074, %f519;
	cvt.rn.f32.s32 	%f520, %r1074;
	fma.rn.f32 	%f521, %f520, 0fBFC90FDA, %f98;
	fma.rn.f32 	%f522, %f520, 0fB3A22168, %f521;
	fma.rn.f32 	%f1032, %f520, 0fA7C234C5, %f522;
	abs.f32 	%f100, %f98;
	setp.ltu.f32 	%p97, %f100, 0f47CE4780;
	mov.u32 	%r1070, %r1074;
	mov.f32 	%f1031, %f1032;
	@%p97 bra 	$L__BB0_104;
	setp.neu.f32 	%p98, %f100, 0f7F800000;
	@%p98 bra 	$L__BB0_99;
	mov.f32 	%f525, 0f00000000;
	mul.rn.f32 	%f1031, %f98, %f525;
	mov.b32 	%r1070, 0;
	bra.uni 	$L__BB0_104;
$L__BB0_99:
	mov.b32 	%r165, %f98;
	mov.b64 	%rd470, 0;
	mov.b32 	%r1067, 0;
	mov.u64 	%rd468, __cudart_i2opi_f;
	shl.b32 	%r655, %r165, 8;
	or.b32  	%r656, %r655, -2147483648;
	mov.u64 	%rd469, %rd1;
$L__BB0_100:
	.pragma "nounroll";
	ld.global.nc.u32 	%r654, [%rd468];
	mad.wide.u32 	%rd302, %r654, %r656, %rd470;
	shr.u64 	%rd470, %rd302, 32;
	st.local.u32 	[%rd469], %rd302;
	add.s32 	%r1067, %r1067, 1;
	add.s64 	%rd469, %rd469, 4;
	add.s64 	%rd468, %rd468, 4;
	setp.ne.s32 	%p99, %r1067, 6;
	@%p99 bra 	$L__BB0_100;
	shr.u32 	%r657, %r165, 23;
	st.local.u32 	[%rd1+24], %rd470;
	and.b32  	%r168, %r657, 31;
	and.b32  	%r658, %r657, 224;
	add.s32 	%r659, %r658, -128;
	shr.u32 	%r660, %r659, 5;
	mul.wide.u32 	%rd303, %r660, 4;
	sub.s64 	%rd92, %rd1, %rd303;
	ld.local.u32 	%r1068, [%rd92+24];
	ld.local.u32 	%r1069, [%rd92+20];
	setp.eq.s32 	%p100, %r168, 0;
	@%p100 bra 	$L__BB0_103;
	shf.l.wrap.b32 	%r1068, %r1069, %r1068, %r168;
	ld.local.u32 	%r661, [%rd92+16];
	shf.l.wrap.b32 	%r1069, %r661, %r1069, %r168;
$L__BB0_103:
	shr.u32 	%r662, %r1068, 30;
	shf.l.wrap.b32 	%r663, %r1069, %r1068, 2;
	shl.b32 	%r664, %r1069, 2;
	shr.u32 	%r665, %r663, 31;
	add.s32 	%r666, %r665, %r662;
	neg.s32 	%r667, %r666;
	setp.lt.s32 	%p101, %r165, 0;
	selp.b32 	%r1070, %r667, %r666, %p101;
	xor.b32  	%r668, %r663, %r165;
	shr.s32 	%r669, %r663, 31;
	xor.b32  	%r670, %r669, %r663;
	xor.b32  	%r671, %r669, %r664;
	cvt.u64.u32 	%rd304, %r670;
	shl.b64 	%rd305, %rd304, 32;
	cvt.u64.u32 	%rd306, %r671;
	or.b64  	%rd307, %rd305, %rd306;
	cvt.rn.f64.s64 	%fd25, %rd307;
	mul.f64 	%fd26, %fd25, 0d3BF921FB54442D19;
	cvt.rn.f32.f64 	%f523, %fd26;
	neg.f32 	%f524, %f523;
	setp.lt.s32 	%p102, %r668, 0;
	selp.f32 	%f1031, %f524, %f523, %p102;
$L__BB0_104:
	add.s32 	%r673, %r1070, 1;
	mul.rn.f32 	%f526, %f1031, %f1031;
	and.b32  	%r674, %r1070, 1;
	setp.eq.b32 	%p104, %r674, 1;
	selp.f32 	%f527, %f1031, 0f3F800000, %p104;
	fma.rn.f32 	%f528, %f526, %f527, 0f00000000;
	fma.rn.f32 	%f529, %f526, 0f37CBAC00, 0fBAB607ED;
	selp.f32 	%f530, 0fB94D4153, %f529, %p104;
	selp.f32 	%f531, 0f3C0885E4, 0f3D2AAABB, %p104;
	fma.rn.f32 	%f532, %f530, %f526, %f531;
	selp.f32 	%f533, 0fBE2AAAA8, 0fBEFFFFFF, %p104;
	fma.rn.f32 	%f534, %f532, %f526, %f533;
	fma.rn.f32 	%f535, %f534, %f528, %f527;
	and.b32  	%r675, %r673, 2;
	setp.eq.s32 	%p105, %r675, 0;
	mov.f32 	%f536, 0f00000000;
	sub.f32 	%f537, %f536, %f535;
	selp.f32 	%f104, %f535, %f537, %p105;
	@%p97 bra 	$L__BB0_112;
	setp.neu.f32 	%p106, %f100, 0f7F800000;
	@%p106 bra 	$L__BB0_107;
	mov.f32 	%f540, 0f00000000;
	mul.rn.f32 	%f1032, %f98, %f540;
	mov.b32 	%r1074, 0;
	bra.uni 	$L__BB0_112;
$L__BB0_107:
	mov.b32 	%r177, %f98;
	mov.b64 	%rd473, 0;
	mov.b32 	%r1071, 0;
	mov.u64 	%rd471, __cudart_i2opi_f;
	shl.b32 	%r678, %r177, 8;
	or.b32  	%r679, %r678, -2147483648;
	mov.u64 	%rd472, %rd1;
$L__BB0_108:
	.pragma "nounroll";
	ld.global.nc.u32 	%r677, [%rd471];
	mad.wide.u32 	%rd310, %r677, %r679, %rd473;
	shr.u64 	%rd473, %rd310, 32;
	st.local.u32 	[%rd472], %rd310;
	add.s32 	%r1071, %r1071, 1;
	add.s64 	%rd472, %rd472, 4;
	add.s64 	%rd471, %rd471, 4;
	setp.ne.s32 	%p107, %r1071, 6;
	@%p107 bra 	$L__BB0_108;
	shr.u32 	%r680, %r177, 23;
	st.local.u32 	[%rd1+24], %rd473;
	and.b32  	%r180, %r680, 31;
	and.b32  	%r681, %r680, 224;
	add.s32 	%r682, %r681, -128;
	shr.u32 	%r683, %r682, 5;
	mul.wide.u32 	%rd311, %r683, 4;
	sub.s64 	%rd99, %rd1, %rd311;
	ld.local.u32 	%r1072, [%rd99+24];
	ld.local.u32 	%r1073, [%rd99+20];
	setp.eq.s32 	%p108, %r180, 0;
	@%p108 bra 	$L__BB0_111;
	shf.l.wrap.b32 	%r1072, %r1073, %r1072, %r180;
	ld.local.u32 	%r684, [%rd99+16];
	shf.l.wrap.b32 	%r1073, %r684, %r1073, %r180;
$L__BB0_111:
	shr.u32 	%r685, %r1072, 30;
	shf.l.wrap.b32 	%r686, %r1073, %r1072, 2;
	shl.b32 	%r687, %r1073, 2;
	shr.u32 	%r688, %r686, 31;
	add.s32 	%r689, %r688, %r685;
	neg.s32 	%r690, %r689;
	setp.lt.s32 	%p109, %r177, 0;
	selp.b32 	%r1074, %r690, %r689, %p109;
	xor.b32  	%r691, %r686, %r177;
	shr.s32 	%r692, %r686, 31;
	xor.b32  	%r693, %r692, %r686;
	xor.b32  	%r694, %r692, %r687;
	cvt.u64.u32 	%rd312, %r693;
	shl.b64 	%rd313, %rd312, 32;
	cvt.u64.u32 	%rd314, %r694;
	or.b64  	%rd315, %rd313, %rd314;
	cvt.rn.f64.s64 	%fd27, %rd315;
	mul.f64 	%fd28, %fd27, 0d3BF921FB54442D19;
	cvt.rn.f32.f64 	%f538, %fd28;
	neg.f32 	%f539, %f538;
	setp.lt.s32 	%p110, %r691, 0;
	selp.f32 	%f1032, %f539, %f538, %p110;
$L__BB0_112:
	mov.u32 	%r696, _ZZ10kernel_fftE3tmp;
	mul.rn.f32 	%f541, %f1032, %f1032;
	and.b32  	%r697, %r1074, 1;
	setp.eq.b32 	%p111, %r697, 1;
	selp.f32 	%f542, 0f3F800000, %f1032, %p111;
	fma.rn.f32 	%f543, %f541, %f542, 0f00000000;
	fma.rn.f32 	%f544, %f541, 0f37CBAC00, 0fBAB607ED;
	selp.f32 	%f545, %f544, 0fB94D4153, %p111;
	selp.f32 	%f546, 0f3D2AAABB, 0f3C0885E4, %p111;
	fma.rn.f32 	%f547, %f545, %f541, %f546;
	selp.f32 	%f548, 0fBEFFFFFF, 0fBE2AAAA8, %p111;
	fma.rn.f32 	%f549, %f547, %f541, %f548;
	fma.rn.f32 	%f550, %f549, %f543, %f542;
	and.b32  	%r698, %r1074, 2;
	setp.eq.s32 	%p112, %r698, 0;
	mov.f32 	%f551, 0f00000000;
	sub.f32 	%f552, %f551, %f550;
	selp.f32 	%f553, %f550, %f552, %p112;
	mul.f32 	%f554, %f17, %f104;
	mul.f32 	%f555, %f18, %f553;
	sub.f32 	%f556, %f554, %f555;
	mul.f32 	%f557, %f17, %f553;
	fma.rn.f32 	%f558, %f18, %f104, %f557;
	shl.b32 	%r699, %r1, 2;
	and.b32  	%r700, %r699, 4080;
	add.s32 	%r701, %r6, %r700;
	shl.b32 	%r702, %r5, 4;
	add.s32 	%r703, %r701, %r702;
	st.shared.f32 	[%r701], %f3;
	st.shared.f32 	[%r701+20], %f31;
	st.shared.f32 	[%r701+40], %f44;
	st.shared.f32 	[%r701+60], %f56;
	st.shared.f32 	[%r701+80], %f69;
	st.shared.f32 	[%r701+100], %f82;
	st.shared.f32 	[%r701+120], %f95;
	st.shared.f32 	[%r701+140], %f556;
	bar.sync 	0;
	ld.shared.f32 	%f559, [%r703];
	ld.shared.f32 	%f560, [%r703+4];
	ld.shared.f32 	%f561, [%r703+8];
	ld.shared.f32 	%f562, [%r703+12];
	ld.shared.f32 	%f563, [%r703+80];
	ld.shared.f32 	%f564, [%r703+84];
	ld.shared.f32 	%f565, [%r703+88];
	ld.shared.f32 	%f566, [%r703+92];
	bar.sync 	0;
	st.shared.f32 	[%r701], %f4;
	st.shared.f32 	[%r701+20], %f32;
	st.shared.f32 	[%r701+40], %f45;
	st.shared.f32 	[%r701+60], %f57;
	st.shared.f32 	[%r701+80], %f70;
	st.shared.f32 	[%r701+100], %f83;
	st.shared.f32 	[%r701+120], %f96;
	st.shared.f32 	[%r701+140], %f558;
	bar.sync 	0;
	ld.shared.f32 	%f567, [%r703];
	ld.shared.f32 	%f568, [%r703+4];
	ld.shared.f32 	%f569, [%r703+8];
	ld.shared.f32 	%f570, [%r703+12];
	ld.shared.f32 	%f571, [%r703+80];
	ld.shared.f32 	%f572, [%r703+84];
	ld.shared.f32 	%f573, [%r703+88];
	ld.shared.f32 	%f574, [%r703+92];
	bar.sync 	0;
	add.f32 	%f575, %f559, %f561;
	add.f32 	%f576, %f567, %f569;
	sub.f32 	%f577, %f559, %f561;
	sub.f32 	%f578, %f567, %f569;
	add.f32 	%f579, %f560, %f562;
	add.f32 	%f580, %f568, %f570;
	sub.f32 	%f581, %f560, %f562;
	sub.f32 	%f582, %f568, %f570;
	add.f32 	%f583, %f575, %f579;
	add.f32 	%f584, %f576, %f580;
	sub.f32 	%f585, %f575, %f579;
	sub.f32 	%f586, %f576, %f580;
	neg.f32 	%f587, %f582;
	mul.f32 	%f588, %f1, %f587;
	mul.f32 	%f589, %f581, %f1;
	add.f32 	%f590, %f577, %f588;
	add.f32 	%f591, %f589, %f578;
	sub.f32 	%f592, %f577, %f588;
	sub.f32 	%f593, %f578, %f589;
	add.f32 	%f594, %f563, %f565;
	add.f32 	%f595, %f571, %f573;
	sub.f32 	%f596, %f563, %f565;
	sub.f32 	%f597, %f571, %f573;
	add.f32 	%f598, %f564, %f566;
	add.f32 	%f599, %f572, %f574;
	sub.f32 	%f600, %f564, %f566;
	sub.f32 	%f601, %f572, %f574;
	add.f32 	%f602, %f594, %f598;
	add.f32 	%f603, %f595, %f599;
	sub.f32 	%f604, %f594, %f598;
	sub.f32 	%f605, %f595, %f599;
	neg.f32 	%f606, %f601;
	mul.f32 	%f607, %f1, %f606;
	mul.f32 	%f608, %f600, %f1;
	add.f32 	%f609, %f596, %f607;
	add.f32 	%f610, %f608, %f597;
	sub.f32 	%f611, %f596, %f607;
	sub.f32 	%f612, %f597, %f608;
	shr.u32 	%r704, %r1, 3;
	and.b32  	%r705, %r704, 124;
	add.s32 	%r706, %r705, %r1;
	shl.b32 	%r707, %r706, 2;
	mov.u32 	%r708, _ZZ10kernel_fftE4sMem;
	add.s32 	%r709, %r708, %r707;
	st.shared.f32 	[%r6], %f583;
	st.shared.f32 	[%r6+16], %f602;
	st.shared.f32 	[%r6+32], %f590;
	st.shared.f32 	[%r6+48], %f609;
	st.shared.f32 	[%r6+64], %f585;
	st.shared.f32 	[%r6+80], %f604;
	st.shared.f32 	[%r6+96], %f592;
	st.shared.f32 	[%r6+112], %f611;
	bar.sync 	0;
	ld.shared.f32 	%f613, [%r709];
	ld.shared.f32 	%f614, [%r709+576];
	ld.shared.f32 	%f615, [%r709+1152];
	ld.shared.f32 	%f616, [%r709+1728];
	ld.shared.f32 	%f617, [%r709+2304];
	ld.shared.f32 	%f618, [%r709+2880];
	ld.shared.f32 	%f619, [%r709+3456];
	ld.shared.f32 	%f620, [%r709+4032];
	bar.sync 	0;
	st.shared.f32 	[%r6], %f584;
	st.shared.f32 	[%r6+16], %f603;
	st.shared.f32 	[%r6+32], %f591;
	st.shared.f32 	[%r6+48], %f610;
	st.shared.f32 	[%r6+64], %f586;
	st.shared.f32 	[%r6+80], %f605;
	st.shared.f32 	[%r6+96], %f593;
	st.shared.f32 	[%r6+112], %f612;
	bar.sync 	0;
	ld.shared.f32 	%f621, [%r709];
	ld.shared.f32 	%f622, [%r709+576];
	ld.shared.f32 	%f623, [%r709+1152];
	ld.shared.f32 	%f624, [%r709+1728];
	ld.shared.f32 	%f625, [%r709+2304];
	ld.shared.f32 	%f626, [%r709+2880];
	ld.shared.f32 	%f627, [%r709+3456];
	ld.shared.f32 	%f628, [%r709+4032];
	bar.sync 	0;
	shl.b32 	%r710, %r1, 3;
	add.s32 	%r711, %r696, %r710;
	st.shared.v2.f32 	[%r711], {%f613, %f621};
	st.shared.v2.f32 	[%r711+1024], {%f614, %f622};
	st.shared.v2.f32 	[%r711+2048], {%f615, %f623};
	st.shared.v2.f32 	[%r711+3072], {%f616, %f624};
	st.shared.v2.f32 	[%r711+4096], {%f617, %f625};
	st.shared.v2.f32 	[%r711+5120], {%f618, %f626};
	st.shared.v2.f32 	[%r711+6144], {%f619, %f627};
	st.shared.v2.f32 	[%r711+7168], {%f620, %f628};
	ld.shared.v2.f32 	{%f629, %f630}, [%r711];
	ld.shared.v2.f32 	{%f631, %f632}, [%r711+1024];
	ld.shared.v2.f32 	{%f633, %f634}, [%r711+2048];
	ld.shared.v2.f32 	{%f635, %f636}, [%r711+3072];
	ld.shared.v2.f32 	{%f637, %f638}, [%r711+4096];
	ld.shared.v2.f32 	{%f639, %f640}, [%r711+5120];
	ld.shared.v2.f32 	{%f641, %f642}, [%r711+6144];
	ld.shared.v2.f32 	{%f643, %f644}, [%r711+7168];
	add.f32 	%f645, %f629, %f637;
	add.f32 	%f646, %f630, %f638;
	sub.f32 	%f647, %f629, %f637;
	sub.f32 	%f648, %f630, %f638;
	add.f32 	%f649, %f631, %f639;
	add.f32 	%f650, %f632, %f640;
	sub.f32 	%f651, %f631, %f639;
	sub.f32 	%f652, %f632, %f640;
	add.f32 	%f653, %f633, %f641;
	add.f32 	%f654, %f634, %f642;
	sub.f32 	%f655, %f633, %f641;
	sub.f32 	%f656, %f634, %f642;
	add.f32 	%f657, %f635, %f643;
	add.f32 	%f658, %f636, %f644;
	sub.f32 	%f659, %f635, %f643;
	sub.f32 	%f660, %f636, %f644;
	mul.f32 	%f661, %f651, 0f3F3504F3;
	mul.f32 	%f662, %f2, %f652;
	sub.f32 	%f663, %f661, %f662;
	mul.f32 	%f664, %f652, 0f3F3504F3;
	fma.rn.f32 	%f665, %f2, %f651, %f664;
	neg.f32 	%f666, %f656;
	mul.f32 	%f667, %f1, %f666;
	mul.f32 	%f668, %f655, %f1;
	mul.f32 	%f669, %f659, 0fBF3504F3;
	mul.f32 	%f670, %f2, %f660;
	sub.f32 	%f671, %f669, %f670;
	mul.f32 	%f672, %f660, 0fBF3504F3;
	fma.rn.f32 	%f673, %f2, %f659, %f672;
	add.f32 	%f674, %f645, %f653;
	add.f32 	%f675, %f646, %f654;
	sub.f32 	%f676, %f645, %f653;
	sub.f32 	%f677, %f646, %f654;
	add.f32 	%f678, %f649, %f657;
	add.f32 	%f679, %f650, %f658;
	sub.f32 	%f680, %f649, %f657;
	sub.f32 	%f681, %f650, %f658;
	add.f32 	%f682, %f647, %f667;
	add.f32 	%f683, %f648, %f668;
	sub.f32 	%f684, %f647, %f667;
	sub.f32 	%f685, %f648, %f668;
	add.f32 	%f686, %f663, %f671;
	add.f32 	%f687, %f665, %f673;
	sub.f32 	%f688, %f663, %f671;
	sub.f32 	%f689, %f665, %f673;
	neg.f32 	%f690, %f681;
	mul.f32 	%f691, %f1, %f690;
	mul.f32 	%f692, %f680, %f1;
	neg.f32 	%f693, %f689;
	mul.f32 	%f694, %f1, %f693;
	mul.f32 	%f695, %f688, %f1;
	add.f32 	%f108, %f674, %f678;
	add.f32 	%f109, %f675, %f679;
	sub.f32 	%f110, %f674, %f678;
	sub.f32 	%f111, %f675, %f679;
	add.f32 	%f112, %f676, %f691;
	add.f32 	%f113, %f677, %f692;
	sub.f32 	%f114, %f676, %f691;
	sub.f32 	%f115, %f677, %f692;
	add.f32 	%f116, %f682, %f686;
	add.f32 	%f117, %f683, %f687;
	sub.f32 	%f118, %f682, %f686;
	sub.f32 	%f119, %f683, %f687;
	add.f32 	%f120, %f684, %f694;
	add.f32 	%f121, %f685, %f695;
	sub.f32 	%f122, %f684, %f694;
	sub.f32 	%f123, %f685, %f695;
	cvt.rn.f32.u32 	%f124, %r2;
	mul.f32 	%f125, %f20, %f124;
	mul.f32 	%f696, %f125, 0f3F22F983;
	cvt.rni.s32.f32 	%r1082, %f696;
	cvt.rn.f32.s32 	%f697, %r1082;
	fma.rn.f32 	%f698, %f697, 0fBFC90FDA, %f125;
	fma.rn.f32 	%f699, %f697, 0fB3A22168, %f698;
	fma.rn.f32 	%f1034, %f697, 0fA7C234C5, %f699;
	abs.f32 	%f127, %f125;
	setp.ltu.f32 	%p113, %f127, 0f47CE4780;
	mov.u32 	%r1078, %r1082;
	mov.f32 	%f1033, %f1034;
	@%p113 bra 	$L__BB0_120;
	setp.neu.f32 	%p114, %f127, 0f7F800000;
	@%p114 bra 	$L__BB0_115;
	mov.f32 	%f702, 0f00000000;
	mul.rn.f32 	%f1033, %f125, %f702;
	mov.b32 	%r1078, 0;
	bra.uni 	$L__BB0_120;
$L__BB0_115:
	mov.b32 	%r190, %f125;
	mov.b64 	%rd476, 0;
	mov.b32 	%r1075, 0;
	mov.u64 	%rd474, __cudart_i2opi_f;
	shl.b32 	%r714, %r190, 8;
	or.b32  	%r715, %r714, -2147483648;
	mov.u64 	%rd475, %rd1;
$L__BB0_116:
	.pragma "nounroll";
	ld.global.nc.u32 	%r713, [%rd474];
	mad.wide.u32 	%rd318, %r713, %r715, %rd476;
	shr.u64 	%rd476, %rd318, 32;
	st.local.u32 	[%rd475], %rd318;
	add.s32 	%r1075, %r1075, 1;
	add.s64 	%rd475, %rd475, 4;
	add.s64 	%rd474, %rd474, 4;
	setp.ne.s32 	%p115, %r1075, 6;
	@%p115 bra 	$L__BB0_116;
	shr.u32 	%r716, %r190, 23;
	st.local.u32 	[%rd1+24], %rd476;
	and.b32  	%r193, %r716, 31;
	and.b32  	%r717, %r716, 224;
	add.s32 	%r718, %r717, -128;
	shr.u32 	%r719, %r718, 5;
	mul.wide.u32 	%rd319, %r719, 4;
	sub.s64 	%rd106, %rd1, %rd319;
	ld.local.u32 	%r1076, [%rd106+24];
	ld.local.u32 	%r1077, [%rd106+20];
	setp.eq.s32 	%p116, %r193, 0;
	@%p116 bra 	$L__BB0_119;
	shf.l.wrap.b32 	%r1076, %r1077, %r1076, %r193;
	ld.local.u32 	%r720, [%rd106+16];
	shf.l.wrap.b32 	%r1077, %r720, %r1077, %r193;
$L__BB0_119:
	shr.u32 	%r721, %r1076, 30;
	shf.l.wrap.b32 	%r722, %r1077, %r1076, 2;
	shl.b32 	%r723, %r1077, 2;
	shr.u32 	%r724, %r722, 31;
	add.s32 	%r725, %r724, %r721;
	neg.s32 	%r726, %r725;
	setp.lt.s32 	%p117, %r190, 0;
	selp.b32 	%r1078, %r726, %r725, %p117;
	xor.b32  	%r727, %r722, %r190;
	shr.s32 	%r728, %r722, 31;
	xor.b32  	%r729, %r728, %r722;
	xor.b32  	%r730, %r728, %r723;
	cvt.u64.u32 	%rd320, %r729;
	shl.b64 	%rd321, %rd320, 32;
	cvt.u64.u32 	%rd322, %r730;
	or.b64  	%rd323, %rd321, %rd322;
	cvt.rn.f64.s64 	%fd29, %rd323;
	mul.f64 	%fd30, %fd29, 0d3BF921FB54442D19;
	cvt.rn.f32.f64 	%f700, %fd30;
	neg.f32 	%f701, %f700;
	setp.lt.s32 	%p118, %r727, 0;
	selp.f32 	%f1033, %f701, %f700, %p118;
$L__BB0_120:
	add.s32 	%r732, %r1078, 1;
	mul.rn.f32 	%f703, %f1033, %f1033;
	and.b32  	%r733, %r1078, 1;
	setp.eq.b32 	%p120, %r733, 1;
	selp.f32 	%f704, %f1033, 0f3F800000, %p120;
	fma.rn.f32 	%f705, %f703, %f704, 0f00000000;
	fma.rn.f32 	%f706, %f703, 0f37CBAC00, 0fBAB607ED;
	selp.f32 	%f707, 0fB94D4153, %f706, %p120;
	selp.f32 	%f708, 0f3C0885E4, 0f3D2AAABB, %p120;
	fma.rn.f32 	%f709, %f707, %f703, %f708;
	selp.f32 	%f710, 0fBE2AAAA8, 0fBEFFFFFF, %p120;
	fma.rn.f32 	%f711, %f709, %f703, %f710;
	fma.rn.f32 	%f712, %f711, %f705, %f704;
	and.b32  	%r734, %r732, 2;
	setp.eq.s32 	%p121, %r734, 0;
	mov.f32 	%f713, 0f00000000;
	sub.f32 	%f714, %f713, %f712;
	selp.f32 	%f131, %f712, %f714, %p121;
	@%p113 bra 	$L__BB0_128;
	setp.neu.f32 	%p122, %f127, 0f7F800000;
	@%p122 bra 	$L__BB0_123;
	mov.f32 	%f717, 0f00000000;
	mul.rn.f32 	%f1034, %f125, %f717;
	mov.b32 	%r1082, 0;
	bra.uni 	$L__BB0_128;
$L__BB0_123:
	mov.b32 	%r202, %f125;
	shl.b32 	%r736, %r202, 8;
	or.b32  	%r203, %r736, -2147483648;
	mov.b64 	%rd479, 0;
	mov.b32 	%r1079, 0;
	mov.u64 	%rd477, __cudart_i2opi_f;
	mov.u64 	%rd478, %rd1;
$L__BB0_124:
	.pragma "nounroll";
	ld.global.nc.u32 	%r737, [%rd477];
	mad.wide.u32 	%rd326, %r737, %r203, %rd479;
	shr.u64 	%rd479, %rd326, 32;
	st.local.u32 	[%rd478], %rd326;
	add.s32 	%r1079, %r1079, 1;
	add.s64 	%rd478, %rd478, 4;
	add.s64 	%rd477, %rd477, 4;
	setp.ne.s32 	%p123, %r1079, 6;
	@%p123 bra 	$L__BB0_124;
	shr.u32 	%r738, %r202, 23;
	st.local.u32 	[%rd1+24], %rd479;
	and.b32  	%r206, %r738, 31;
	and.b32  	%r739, %r738, 224;
	add.s32 	%r740, %r739, -128;
	shr.u32 	%r741, %r740, 5;
	mul.wide.u32 	%rd327, %r741, 4;
	sub.s64 	%rd113, %rd1, %rd327;
	ld.local.u32 	%r1080, [%rd113+24];
	ld.local.u32 	%r1081, [%rd113+20];
	setp.eq.s32 	%p124, %r206, 0;
	@%p124 bra 	$L__BB0_127;
	shf.l.wrap.b32 	%r1080, %r1081, %r1080, %r206;
	ld.local.u32 	%r742, [%rd113+16];
	shf.l.wrap.b32 	%r1081, %r742, %r1081, %r206;
$L__BB0_127:
	shr.u32 	%r743, %r1080, 30;
	shf.l.wrap.b32 	%r744, %r1081, %r1080, 2;
	shl.b32 	%r745, %r1081, 2;
	shr.u32 	%r746, %r744, 31;
	add.s32 	%r747, %r746, %r743;
	neg.s32 	%r748, %r747;
	setp.lt.s32 	%p125, %r202, 0;
	selp.b32 	%r1082, %r748, %r747, %p125;
	xor.b32  	%r749, %r744, %r202;
	shr.s32 	%r750, %r744, 31;
	xor.b32  	%r751, %r750, %r744;
	xor.b32  	%r752, %r750, %r745;
	cvt.u64.u32 	%rd328, %r751;
	shl.b64 	%rd329, %rd328, 32;
	cvt.u64.u32 	%rd330, %r752;
	or.b64  	%rd331, %rd329, %rd330;
	cvt.rn.f64.s64 	%fd31, %rd331;
	mul.f64 	%fd32, %fd31, 0d3BF921FB54442D19;
	cvt.rn.f32.f64 	%f715, %fd32;
	neg.f32 	%f716, %f715;
	setp.lt.s32 	%p126, %r749, 0;
	selp.f32 	%f1034, %f716, %f715, %p126;
$L__BB0_128:
	mul.rn.f32 	%f718, %f1034, %f1034;
	and.b32  	%r754, %r1082, 1;
	setp.eq.b32 	%p127, %r754, 1;
	selp.f32 	%f719, 0f3F800000, %f1034, %p127;
	fma.rn.f32 	%f720, %f718, %f719, 0f00000000;
	fma.rn.f32 	%f721, %f718, 0f37CBAC00, 0fBAB607ED;
	selp.f32 	%f722, %f721, 0fB94D4153, %p127;
	selp.f32 	%f723, 0f3D2AAABB, 0f3C0885E4, %p127;
	fma.rn.f32 	%f724, %f722, %f718, %f723;
	selp.f32 	%f725, 0fBEFFFFFF, 0fBE2AAAA8, %p127;
	fma.rn.f32 	%f726, %f724, %f718, %f725;
	fma.rn.f32 	%f727, %f726, %f720, %f719;
	and.b32  	%r755, %r1082, 2;
	setp.eq.s32 	%p128, %r755, 0;
	mov.f32 	%f728, 0f00000000;
	sub.f32 	%f729, %f728, %f727;
	selp.f32 	%f730, %f727, %f729, %p128;
	mul.f32 	%f731, %f116, %f131;
	mul.f32 	%f732, %f117, %f730;
	sub.f32 	%f135, %f731, %f732;
	mul.f32 	%f733, %f116, %f730;
	fma.rn.f32 	%f136, %f117, %f131, %f733;
	mul.f32 	%f137, %f33, %f124;
	mul.f32 	%f734, %f137, 0f3F22F983;
	cvt.rni.s32.f32 	%r1090, %f734;
	cvt.rn.f32.s32 	%f735, %r1090;
	fma.rn.f32 	%f736, %f735, 0fBFC90FDA, %f137;
	fma.rn.f32 	%f737, %f735, 0fB3A22168, %f736;
	fma.rn.f32 	%f1036, %f735, 0fA7C234C5, %f737;
	abs.f32 	%f139, %f137;
	setp.ltu.f32 	%p129, %f139, 0f47CE4780;
	mov.u32 	%r1086, %r1090;
	mov.f32 	%f1035, %f1036;
	@%p129 bra 	$L__BB0_136;
	setp.neu.f32 	%p130, %f139, 0f7F800000;
	@%p130 bra 	$L__BB0_131;
	mov.f32 	%f740, 0f00000000;
	mul.rn.f32 	%f1035, %f137, %f740;
	mov.b32 	%r1086, 0;
	bra.uni 	$L__BB0_136;
$L__BB0_131:
	mov.b32 	%r216, %f137;
	shl.b32 	%r757, %r216, 8;
	or.b32  	%r217, %r757, -2147483648;
	mov.b64 	%rd482, 0;
	mov.b32 	%r1083, 0;
	mov.u64 	%rd480, __cudart_i2opi_f;
	mov.u64 	%rd481, %rd1;
$L__BB0_132:
	.pragma "nounroll";
	ld.global.nc.u32 	%r758, [%rd480];
	mad.wide.u32 	%rd334, %r758, %r217, %rd482;
	shr.u64 	%rd482, %rd334, 32;
	st.local.u32 	[%rd481], %rd334;
	add.s32 	%r1083, %r1083, 1;
	add.s64 	%rd481, %rd481, 4;
	add.s64 	%rd480, %rd480, 4;
	setp.ne.s32 	%p131, %r1083, 6;
	@%p131 bra 	$L__BB0_132;
	shr.u32 	%r759, %r216, 23;
	st.local.u32 	[%rd1+24], %rd482;
	and.b32  	%r220, %r759, 31;
	and.b32  	%r760, %r759, 224;
	add.s32 	%r761, %r760, -128;
	shr.u32 	%r762, %r761, 5;
	mul.wide.u32 	%rd335, %r762, 4;
	sub.s64 	%rd120, %rd1, %rd335;
	ld.local.u32 	%r1084, [%rd120+24];
	ld.local.u32 	%r1085, [%rd120+20];
	setp.eq.s32 	%p132, %r220, 0;
	@%p132 bra 	$L__BB0_135;
	shf.l.wrap.b32 	%r1084, %r1085, %r1084, %r220;
	ld.local.u32 	%r763, [%rd120+16];
	shf.l.wrap.b32 	%r1085, %r763, %r1085, %r220;
$L__BB0_135:
	shr.u32 	%r764, %r1084, 30;
	shf.l.wrap.b32 	%r765, %r1085, %r1084, 2;
	shl.b32 	%r766, %r1085, 2;
	shr.u32 	%r767, %r765, 31;
	add.s32 	%r768, %r767, %r764;
	neg.s32 	%r769, %r768;
	setp.lt.s32 	%p133, %r216, 0;
	selp.b32 	%r1086, %r769, %r768, %p133;
	xor.b32  	%r770, %r765, %r216;
	shr.s32 	%r771, %r765, 31;
	xor.b32  	%r772, %r771, %r765;
	xor.b32  	%r773, %r771, %r766;
	cvt.u64.u32 	%rd336, %r772;
	shl.b64 	%rd337, %rd336, 32;
	cvt.u64.u32 	%rd338, %r773;
	or.b64  	%rd339, %rd337, %rd338;
	cvt.rn.f64.s64 	%fd33, %rd339;
	mul.f64 	%fd34, %fd33, 0d3BF921FB54442D19;
	cvt.rn.f32.f64 	%f738, %fd34;
	neg.f32 	%f739, %f738;
	setp.lt.s32 	%p134, %r770, 0;
	selp.f32 	%f1035, %f739, %f738, %p134;
$L__BB0_136:
	add.s32 	%r775, %r1086, 1;
	mul.rn.f32 	%f741, %f1035, %f1035;
	and.b32  	%r776, %r1086, 1;
	setp.eq.b32 	%p136, %r776, 1;
	selp.f32 	%f742, %f1035, 0f3F800000, %p136;
	fma.rn.f32 	%f743, %f741, %f742, 0f00000000;
	fma.rn.f32 	%f744, %f741, 0f37CBAC00, 0fBAB607ED;
	selp.f32 	%f745, 0fB94D4153, %f744, %p136;
	selp.f32 	%f746, 0f3C0885E4, 0f3D2AAABB, %p136;
	fma.rn.f32 	%f747, %f745, %f741, %f746;
	selp.f32 	%f748, 0fBE2AAAA8, 0fBEFFFFFF, %p136;
	fma.rn.f32 	%f749, %f747, %f741, %f748;
	fma.rn.f32 	%f750, %f749, %f743, %f742;
	and.b32  	%r777, %r775, 2;
	setp.eq.s32 	%p137, %r777, 0;
	mov.f32 	%f751, 0f00000000;
	sub.f32 	%f752, %f751, %f750;
	selp.f32 	%f143, %f750, %f752, %p137;
	@%p129 bra 	$L__BB0_144;
	setp.neu.f32 	%p138, %f139, 0f7F800000;
	@%p138 bra 	$L__BB0_139;
	mov.f32 	%f755, 0f00000000;
	mul.rn.f32 	%f1036, %f137, %f755;
	mov.b32 	%r1090, 0;
	bra.uni 	$L__BB0_144;
$L__BB0_139:
	mov.b32 	%r229, %f137;
	shl.b32 	%r779, %r229, 8;
	or.b32  	%r230, %r779, -2147483648;
	mov.b64 	%rd485, 0;
	mov.b32 	%r1087, 0;
	mov.u64 	%rd483, __cudart_i2opi_f;
	mov.u64 	%rd484, %rd1;
$L__BB0_140:
	.pragma "nounroll";
	ld.global.nc.u32 	%r780, [%rd483];
	mad.wide.u32 	%rd342, %r780, %r230, %rd485;
	shr.u64 	%rd485, %rd342, 32;
	st.local.u32 	[%rd484], %rd342;
	add.s32 	%r1087, %r1087, 1;
	add.s64 	%rd484, %rd484, 4;
	add.s64 	%rd483, %rd483, 4;
	setp.ne.s32 	%p139, %r1087, 6;
	@%p139 bra 	$L__BB0_140;
	shr.u32 	%r781, %r229, 23;
	st.local.u32 	[%rd1+24], %rd485;
	and.b32  	%r233, %r781, 31;
	and.b32  	%r782, %r781, 224;
	add.s32 	%r783, %r782, -128;
	shr.u32 	%r784, %r783, 5;
	mul.wide.u32 	%rd343, %r784, 4;
	sub.s64 	%rd127, %rd1, %rd343;
	ld.local.u32 	%r1088, [%rd127+24];
	ld.local.u32 	%r1089, [%rd127+20];
	setp.eq.s32 	%p140, %r233, 0;
	@%p140 bra 	$L__BB0_143;
	shf.l.wrap.b32 	%r1088, %r1089, %r1088, %r233;
	ld.local.u32 	%r785, [%rd127+16];
	shf.l.wrap.b32 	%r1089, %r785, %r1089, %r233;
$L__BB0_143:
	shr.u32 	%r786, %r1088, 30;
	shf.l.wrap.b32 	%r787, %r1089, %r1088, 2;
	shl.b32 	%r788, %r1089, 2;
	shr.u32 	%r789, %r787, 31;
	add.s32 	%r790, %r789, %r786;
	neg.s32 	%r791, %r790;
	setp.lt.s32 	%p141, %r229, 0;
	selp.b32 	%r1090, %r791, %r790, %p141;
	xor.b32  	%r792, %r787, %r229;
	shr.s32 	%r793, %r787, 31;
	xor.b32  	%r794, %r793, %r787;
	xor.b32  	%r795, %r793, %r788;
	cvt.u64.u32 	%rd344, %r794;
	shl.b64 	%rd345, %rd344, 32;
	cvt.u64.u32 	%rd346, %r795;
	or.b64  	%rd347, %rd345, %rd346;
	cvt.rn.f64.s64 	%fd35, %rd347;
	mul.f64 	%fd36, %fd35, 0d3BF921FB54442D19;
	cvt.rn.f32.f64 	%f753, %fd36;
	neg.f32 	%f754, %f753;
	setp.lt.s32 	%p142, %r792, 0;
	selp.f32 	%f1036, %f754, %f753, %p142;
$L__BB0_144:
	mul.rn.f32 	%f756, %f1036, %f1036;
	and.b32  	%r797, %r1090, 1;
	setp.eq.b32 	%p143, %r797, 1;
	selp.f32 	%f757, 0f3F800000, %f1036, %p143;
	fma.rn.f32 	%f758, %f756, %f757, 0f00000000;
	fma.rn.f32 	%f759, %f756, 0f37CBAC00, 0fBAB607ED;
	selp.f32 	%f760, %f759, 0fB94D4153, %p143;
	selp.f32 	%f761, 0f3D2AAABB, 0f3C0885E4, %p143;
	fma.rn.f32 	%f762, %f760, %f756, %f761;
	selp.f32 	%f763, 0fBEFFFFFF, 0fBE2AAAA8, %p143;
	fma.rn.f32 	%f764, %f762, %f756, %f763;
	fma.rn.f32 	%f765, %f764, %f758, %f757;
	and.b32  	%r798, %r1090, 2;
	setp.eq.s32 	%p144, %r798, 0;
	mov.f32 	%f766, 0f00000000;
	sub.f32 	%f767, %f766, %f765;
	selp.f32 	%f768, %f765, %f767, %p144;
	mul.f32 	%f769, %f112, %f143;
	mul.f32 	%f770, %f113, %f768;
	sub.f32 	%f147, %f769, %f770;
	mul.f32 	%f771, %f112, %f768;
	fma.rn.f32 	%f148, %f113, %f143, %f771;
	mul.f32 	%f772, %f1, 0f3F16CBE4;
	mul.f32 	%f149, %f772, %f124;
	mul.f32 	%f773, %f149, 0f3F22F983;
	cvt.rni.s32.f32 	%r1098, %f773;
	cvt.rn.f32.s32 	%f774, %r1098;
	fma.rn.f32 	%f775, %f774, 0fBFC90FDA, %f149;
	fma.rn.f32 	%f776, %f774, 0fB3A22168, %f775;
	fma.rn.f32 	%f1038, %f774, 0fA7C234C5, %f776;
	abs.f32 	%f151, %f149;
	setp.ltu.f32 	%p145, %f151, 0f47CE4780;
	mov.u32 	%r1094, %r1098;
	mov.f32 	%f1037, %f1038;
	@%p145 bra 	$L__BB0_152;
	setp.neu.f32 	%p146, %f151, 0f7F800000;
	@%p146 bra 	$L__BB0_147;
	mov.f32 	%f779, 0f00000000;
	mul.rn.f32 	%f1037, %f149, %f779;
	mov.b32 	%r1094, 0;
	bra.uni 	$L__BB0_152;
$L__BB0_147:
	mov.b32 	%r243, %f149;
	shl.b32 	%r800, %r243, 8;
	or.b32  	%r244, %r800, -2147483648;
	mov.b64 	%rd488, 0;
	mov.b32 	%r1091, 0;
	mov.u64 	%rd486, __cudart_i2opi_f;
	mov.u64 	%rd487, %rd1;
$L__BB0_148:
	.pragma "nounroll";
	ld.global.nc.u32 	%r801, [%rd486];
	mad.wide.u32 	%rd350, %r801, %r244, %rd488;
	shr.u64 	%rd488, %rd350, 32;
	st.local.u32 	[%rd487], %rd350;
	add.s32 	%r1091, %r1091, 1;
	add.s64 	%rd487, %rd487, 4;
	add.s64 	%rd486, %rd486, 4;
	setp.ne.s32 	%p147, %r1091, 6;
	@%p147 bra 	$L__BB0_148;
	shr.u32 	%r802, %r243, 23;
	st.local.u32 	[%rd1+24], %rd488;
	and.b32  	%r247, %r802, 31;
	and.b32  	%r803, %r802, 224;
	add.s32 	%r804, %r803, -128;
	shr.u32 	%r805, %r804, 5;
	mul.wide.u32 	%rd351, %r805, 4;
	sub.s64 	%rd134, %rd1, %rd351;
	ld.local.u32 	%r1092, [%rd134+24];
	ld.local.u32 	%r1093, [%rd134+20];
	setp.eq.s32 	%p148, %r247, 0;
	@%p148 bra 	$L__BB0_151;
	shf.l.wrap.b32 	%r1092, %r1093, %r1092, %r247;
	ld.local.u32 	%r806, [%rd134+16];
	shf.l.wrap.b32 	%r1093, %r806, %r1093, %r247;
$L__BB0_151:
	shr.u32 	%r807, %r1092, 30;
	shf.l.wrap.b32 	%r808, %r1093, %r1092, 2;
	shl.b32 	%r809, %r1093, 2;
	shr.u32 	%r810, %r808, 31;
	add.s32 	%r811, %r810, %r807;
	neg.s32 	%r812, %r811;
	setp.lt.s32 	%p149, %r243, 0;
	selp.b32 	%r1094, %r812, %r811, %p149;
	xor.b32  	%r813, %r808, %r243;
	shr.s32 	%r814, %r808, 31;
	xor.b32  	%r815, %r814, %r808;
	xor.b32  	%r816, %r814, %r809;
	cvt.u64.u32 	%rd352, %r815;
	shl.b64 	%rd353, %rd352, 32;
	cvt.u64.u32 	%rd354, %r816;
	or.b64  	%rd355, %rd353, %rd354;
	cvt.rn.f64.s64 	%fd37, %rd355;
	mul.f64 	%fd38, %fd37, 0d3BF921FB54442D19;
	cvt.rn.f32.f64 	%f777, %fd38;
	neg.f32 	%f778, %f777;
	setp.lt.s32 	%p150, %r813, 0;
	selp.f32 	%f1037, %f778, %f777, %p150;
$L__BB0_152:
	add.s32 	%r818, %r1094, 1;
	mul.rn.f32 	%f780, %f1037, %f1037;
	and.b32  	%r819, %r1094, 1;
	setp.eq.b32 	%p152, %r819, 1;
	selp.f32 	%f781, %f1037, 0f3F800000, %p152;
	fma.rn.f32 	%f782, %f780, %f781, 0f00000000;
	fma.rn.f32 	%f783, %f780, 0f37CBAC00, 0fBAB607ED;
	selp.f32 	%f784, 0fB94D4153, %f783, %p152;
	selp.f32 	%f785, 0f3C0885E4, 0f3D2AAABB, %p152;
	fma.rn.f32 	%f786, %f784, %f780, %f785;
	selp.f32 	%f787, 0fBE2AAAA8, 0fBEFFFFFF, %p152;
	fma.rn.f32 	%f788, %f786, %f780, %f787;
	fma.rn.f32 	%f789, %f788, %f782, %f781;
	and.b32  	%r820, %r818, 2;
	setp.eq.s32 	%p153, %r820, 0;
	mov.f32 	%f790, 0f00000000;
	sub.f32 	%f791, %f790, %f789;
	selp.f32 	%f155, %f789, %f791, %p153;
	@%p145 bra 	$L__BB0_160;
	setp.neu.f32 	%p154, %f151, 0f7F800000;
	@%p154 bra 	$L__BB0_155;
	mov.f32 	%f794, 0f00000000;
	mul.rn.f32 	%f1038, %f149, %f794;
	mov.b32 	%r1098, 0;
	bra.uni 	$L__BB0_160;
$L__BB0_155:
	mov.b32 	%r256, %f149;
	shl.b32 	%r822, %r256, 8;
	or.b32  	%r257, %r822, -2147483648;
	mov.b64 	%rd491, 0;
	mov.b32 	%r1095, 0;
	mov.u64 	%rd489, __cudart_i2opi_f;
	mov.u64 	%rd490, %rd1;
$L__BB0_156:
	.pragma "nounroll";
	ld.global.nc.u32 	%r823, [%rd489];
	mad.wide.u32 	%rd358, %r823, %r257, %rd491;
	shr.u64 	%rd491, %rd358, 32;
	st.local.u32 	[%rd490], %rd358;
	add.s32 	%r1095, %r1095, 1;
	add.s64 	%rd490, %rd490, 4;
	add.s64 	%rd489, %rd489, 4;
	setp.ne.s32 	%p155, %r1095, 6;
	@%p155 bra 	$L__BB0_156;
	shr.u32 	%r824, %r256, 23;
	st.local.u32 	[%rd1+24], %rd491;
	and.b32  	%r260, %r824, 31;
	and.b32  	%r825, %r824, 224;
	add.s32 	%r826, %r825, -128;
	shr.u32 	%r827, %r826, 5;
	mul.wide.u32 	%rd359, %r827, 4;
	sub.s64 	%rd141, %rd1, %rd359;
	ld.local.u32 	%r1096, [%rd141+24];
	ld.local.u32 	%r1097, [%rd141+20];
	setp.eq.s32 	%p156, %r260, 0;
	@%p156 bra 	$L__BB0_159;
	shf.l.wrap.b32 	%r1096, %r1097, %r1096, %r260;
	ld.local.u32 	%r828, [%rd141+16];
	shf.l.wrap.b32 	%r1097, %r828, %r1097, %r260;
$L__BB0_159:
	shr.u32 	%r829, %r1096, 30;
	shf.l.wrap.b32 	%r830, %r1097, %r1096, 2;
	shl.b32 	%r831, %r1097, 2;
	shr.u32 	%r832, %r830, 31;
	add.s32 	%r833, %r832, %r829;
	neg.s32 	%r834, %r833;
	setp.lt.s32 	%p157, %r256, 0;
	selp.b32 	%r1098, %r834, %r833, %p157;
	xor.b32  	%r835, %r830, %r256;
	shr.s32 	%r836, %r830, 31;
	xor.b32  	%r837, %r836, %r830;
	xor.b32  	%r838, %r836, %r831;
	cvt.u64.u32 	%rd360, %r837;
	shl.b64 	%rd361, %rd360, 32;
	cvt.u64.u32 	%rd362, %r838;
	or.b64  	%rd363, %rd361, %rd362;
	cvt.rn.f64.s64 	%fd39, %rd363;
	mul.f64 	%fd40, %fd39, 0d3BF921FB54442D19;
	cvt.rn.f32.f64 	%f792, %fd40;
	neg.f32 	%f793, %f792;
	setp.lt.s32 	%p158, %r835, 0;
	selp.f32 	%f1038, %f793, %f792, %p158;
$L__BB0_160:
	mul.rn.f32 	%f795, %f1038, %f1038;
	and.b32  	%r840, %r1098, 1;
	setp.eq.b32 	%p159, %r840, 1;
	selp.f32 	%f796, 0f3F800000, %f1038, %p159;
	fma.rn.f32 	%f797, %f795, %f796, 0f00000000;
	fma.rn.f32 	%f798, %f795, 0f37CBAC00, 0fBAB607ED;
	selp.f32 	%f799, %f798, 0fB94D4153, %p159;
	selp.f32 	%f800, 0f3D2AAABB, 0f3C0885E4, %p159;
	fma.rn.f32 	%f801, %f799, %f795, %f800;
	selp.f32 	%f802, 0fBEFFFFFF, 0fBE2AAAA8, %p159;
	fma.rn.f32 	%f803, %f801, %f795, %f802;
	fma.rn.f32 	%f804, %f803, %f797, %f796;
	and.b32  	%r841, %r1098, 2;
	setp.eq.s32 	%p160, %r841, 0;
	mov.f32 	%f805, 0f00000000;
	sub.f32 	%f806, %f805, %f804;
	selp.f32 	%f807, %f804, %f806, %p160;
	mul.f32 	%f808, %f120, %f155;
	mul.f32 	%f809, %f121, %f807;
	sub.f32 	%f159, %f808, %f809;
	mul.f32 	%f810, %f120, %f807;
	fma.rn.f32 	%f160, %f121, %f155, %f810;
	mul.f32 	%f161, %f58, %f124;
	mul.f32 	%f811, %f161, 0f3F22F983;
	cvt.rni.s32.f32 	%r1106, %f811;
	cvt.rn.f32.s32 	%f812, %r1106;
	fma.rn.f32 	%f813, %f812, 0fBFC90FDA, %f161;
	fma.rn.f32 	%f814, %f812, 0fB3A22168, %f813;
	fma.rn.f32 	%f1040, %f812, 0fA7C234C5, %f814;
	abs.f32 	%f163, %f161;
	setp.ltu.f32 	%p161, %f163, 0f47CE4780;
	mov.u32 	%r1102, %r1106;
	mov.f32 	%f1039, %f1040;
	@%p161 bra 	$L__BB0_168;
	setp.neu.f32 	%p162, %f163, 0f7F800000;
	@%p162 bra 	$L__BB0_163;
	mov.f32 	%f817, 0f00000000;
	mul.rn.f32 	%f1039, %f161, %f817;
	mov.b32 	%r1102, 0;
	bra.uni 	$L__BB0_168;
$L__BB0_163:
	mov.b32 	%r270, %f161;
	shl.b32 	%r843, %r270, 8;
	or.b32  	%r271, %r843, -2147483648;
	mov.b64 	%rd494, 0;
	mov.b32 	%r1099, 0;
	mov.u64 	%rd492, __cudart_i2opi_f;
	mov.u64 	%rd493, %rd1;
$L__BB0_164:
	.pragma "nounroll";
	ld.global.nc.u32 	%r844, [%rd492];
	mad.wide.u32 	%rd366, %r844, %r271, %rd494;
	shr.u64 	%rd494, %rd366, 32;
	st.local.u32 	[%rd493], %rd366;
	add.s32 	%r1099, %r1099, 1;
	add.s64 	%rd493, %rd493, 4;
	add.s64 	%rd492, %rd492, 4;
	setp.ne.s32 	%p163, %r1099, 6;
	@%p163 bra 	$L__BB0_164;
	shr.u32 	%r845, %r270, 23;
	st.local.u32 	[%rd1+24], %rd494;
	and.b32  	%r274, %r845, 31;
	and.b32  	%r846, %r845, 224;
	add.s32 	%r847, %r846, -128;
	shr.u32 	%r848, %r847, 5;
	mul.wide.u32 	%rd367, %r848, 4;
	sub.s64 	%rd148, %rd1, %rd367;
	ld.local.u32 	%r1100, [%rd148+24];
	ld.local.u32 	%r1101, [%rd148+20];
	setp.eq.s32 	%p164, %r274, 0;
	@%p164 bra 	$L__BB0_167;
	shf.l.wrap.b32 	%r1100, %r1101, %r1100, %r274;
	ld.local.u32 	%r849, [%rd148+16];
	shf.l.wrap.b32 	%r1101, %r849, %r1101, %r274;
$L__BB0_167:
	shr.u32 	%r850, %r1100, 30;
	shf.l.wrap.b32 	%r851, %r1101, %r1100, 2;
	shl.b32 	%r852, %r1101, 2;
	shr.u32 	%r853, %r851, 31;
	add.s32 	%r854, %r853, %r850;
	neg.s32 	%r855, %r854;
	setp.lt.s32 	%p165, %r270, 0;
	selp.b32 	%r1102, %r855, %r854, %p165;
	xor.b32  	%r856, %r851, %r270;
	shr.s32 	%r857, %r851, 31;
	xor.b32  	%r858, %r857, %r851;
	xor.b32  	%r859, %r857, %r852;
	cvt.u64.u32 	%rd368, %r858;
	shl.b64 	%rd369, %rd368, 32;
	cvt.u64.u32 	%rd370, %r859;
	or.b64  	%rd371, %rd369, %rd370;
	cvt.rn.f64.s64 	%fd41, %rd371;
	mul.f64 	%fd42, %fd41, 0d3BF921FB54442D19;
	cvt.rn.f32.f64 	%f815, %fd42;
	neg.f32 	%f816, %f815;
	setp.lt.s32 	%p166, %r856, 0;
	selp.f32 	%f1039, %f816, %f815, %p166;
$L__BB0_168:
	setp.ltu.f32 	%p167, %f163, 0f47CE4780;
	add.s32 	%r861, %r1102, 1;
	mul.rn.f32 	%f818, %f1039, %f1039;
	and.b32  	%r862, %r1102, 1;
	setp.eq.b32 	%p168, %r862, 1;
	selp.f32 	%f819, %f1039, 0f3F800000, %p168;
	fma.rn.f32 	%f820, %f818, %f819, 0f00000000;
	fma.rn.f32 	%f821, %f818, 0f37CBAC00, 0fBAB607ED;
	selp.f32 	%f822, 0fB94D4153, %f821, %p168;
	selp.f32 	%f823, 0f3C0885E4, 0f3D2AAABB, %p168;
	fma.rn.f32 	%f824, %f822, %f818, %f823;
	selp.f32 	%f825, 0fBE2AAAA8, 0fBEFFFFFF, %p168;
	fma.rn.f32 	%f826, %f824, %f818, %f825;
	fma.rn.f32 	%f827, %f826, %f820, %f819;
	and.b32  	%r863, %r861, 2;
	setp.eq.s32 	%p169, %r863, 0;
	mov.f32 	%f828, 0f00000000;
	sub.f32 	%f829, %f828, %f827;
	selp.f32 	%f167, %f827, %f829, %p169;
	@%p167 bra 	$L__BB0_176;
	setp.neu.f32 	%p170, %f163, 0f7F800000;
	@%p170 bra 	$L__BB0_171;
	mov.f32 	%f832, 0f00000000;
	mul.rn.f32 	%f1040, %f161, %f832;
	mov.b32 	%r1106, 0;
	bra.uni 	$L__BB0_176;
$L__BB0_171:
	mov.b32 	%r283, %f161;
	shl.b32 	%r865, %r283, 8;
	or.b32  	%r284, %r865, -2147483648;
	mov.b64 	%rd497, 0;
	mov.b32 	%r1103, 0;
	mov.u64 	%rd495, __cudart_i2opi_f;
	mov.u64 	%rd496, %rd1;
$L__BB0_172:
	.pragma "nounroll";
	ld.global.nc.u32 	%r866, [%rd495];
	mad.wide.u32 	%rd374, %r866, %r284, %rd497;
	shr.u64 	%rd497, %rd374, 32;
	st.local.u32 	[%rd496], %rd374;
	add.s32 	%r1103, %r1103, 1;
	add.s64 	%rd496, %rd496, 4;
	add.s64 	%rd495, %rd495, 4;
	setp.ne.s32 	%p171, %r1103, 6;
	@%p171 bra 	$L__BB0_172;
	shr.u32 	%r867, %r283, 23;
	st.local.u32 	[%rd1+24], %rd497;
	and.b32  	%r287, %r867, 31;
	and.b32  	%r868, %r867, 224;
	add.s32 	%r869, %r868, -128;
	shr.u32 	%r870, %r869, 5;
	mul.wide.u32 	%rd375, %r870, 4;
	sub.s64 	%rd155, %rd1, %rd375;
	ld.local.u32 	%r1104, [%rd155+24];
	ld.local.u32 	%r1105, [%rd155+20];
	setp.eq.s32 	%p172, %r287, 0;
	@%p172 bra 	$L__BB0_175;
	shf.l.wrap.b32 	%r1104, %r1105, %r1104, %r287;
	ld.local.u32 	%r871, [%rd155+16];
	shf.l.wrap.b32 	%r1105, %r871, %r1105, %r287;
$L__BB0_175:
	shr.u32 	%r872, %r1104, 30;
	shf.l.wrap.b32 	%r873, %r1105, %r1104, 2;
	shl.b32 	%r874, %r1105, 2;
	shr.u32 	%r875, %r873, 31;
	add.s32 	%r876, %r875, %r872;
	neg.s32 	%r877, %r876;
	setp.lt.s32 	%p173, %r283, 0;
	selp.b32 	%r1106, %r877, %r876, %p173;
	xor.b32  	%r878, %r873, %r283;
	shr.s32 	%r879, %r873, 31;
	xor.b32  	%r880, %r879, %r873;
	xor.b32  	%r881, %r879, %r874;
	cvt.u64.u32 	%rd376, %r880;
	shl.b64 	%rd377, %rd376, 32;
	cvt.u64.u32 	%rd378, %r881;
	or.b64  	%rd379, %rd377, %rd378;
	cvt.rn.f64.s64 	%fd43, %rd379;
	mul.f64 	%fd44, %fd43, 0d3BF921FB54442D19;
	cvt.rn.f32.f64 	%f830, %fd44;
	neg.f32 	%f831, %f830;
	setp.lt.s32 	%p174, %r878, 0;
	selp.f32 	%f1040, %f831, %f830, %p174;
$L__BB0_176:
	mul.rn.f32 	%f833, %f1040, %f1040;
	and.b32  	%r883, %r1106, 1;
	setp.eq.b32 	%p175, %r883, 1;
	selp.f32 	%f834, 0f3F800000, %f1040, %p175;
	fma.rn.f32 	%f835, %f833, %f834, 0f00000000;
	fma.rn.f32 	%f836, %f833, 0f37CBAC00, 0fBAB607ED;
	selp.f32 	%f837, %f836, 0fB94D4153, %p175;
	selp.f32 	%f838, 0f3D2AAABB, 0f3C0885E4, %p175;
	fma.rn.f32 	%f839, %f837, %f833, %f838;
	selp.f32 	%f840, 0fBEFFFFFF, 0fBE2AAAA8, %p175;
	fma.rn.f32 	%f841, %f839, %f833, %f840;
	fma.rn.f32 	%f842, %f841, %f835, %f834;
	and.b32  	%r884, %r1106, 2;
	setp.eq.s32 	%p176, %r884, 0;
	mov.f32 	%f843, 0f00000000;
	sub.f32 	%f844, %f843, %f842;
	selp.f32 	%f845, %f842, %f844, %p176;
	mul.f32 	%f846, %f110, %f167;
	mul.f32 	%f847, %f111, %f845;
	sub.f32 	%f171, %f846, %f847;
	mul.f32 	%f848, %f110, %f845;
	fma.rn.f32 	%f172, %f111, %f167, %f848;
	mul.f32 	%f173, %f71, %f124;
	mul.f32 	%f849, %f173, 0f3F22F983;
	cvt.rni.s32.f32 	%r1114, %f849;
	cvt.rn.f32.s32 	%f850, %r1114;
	fma.rn.f32 	%f851, %f850, 0fBFC90FDA, %f173;
	fma.rn.f32 	%f852, %f850, 0fB3A22168, %f851;
	fma.rn.f32 	%f1042, %f850, 0fA7C234C5, %f852;
	abs.f32 	%f175, %f173;
	setp.ltu.f32 	%p177, %f175, 0f47CE4780;
	mov.u32 	%r1110, %r1114;
	mov.f32 	%f1041, %f1042;
	@%p177 bra 	$L__BB0_184;
	setp.neu.f32 	%p178, %f175, 0f7F800000;
	@%p178 bra 	$L__BB0_179;
	mov.f32 	%f855, 0f00000000;
	mul.rn.f32 	%f1041, %f173, %f855;
	mov.b32 	%r1110, 0;
	bra.uni 	$L__BB0_184;
$L__BB0_179:
	mov.b32 	%r297, %f173;
	shl.b32 	%r886, %r297, 8;
	or.b32  	%r298, %r886, -2147483648;
	mov.b64 	%rd500, 0;
	mov.b32 	%r1107, 0;
	mov.u64 	%rd498, __cudart_i2opi_f;
	mov.u64 	%rd499, %rd1;
$L__BB0_180:
	.pragma "nounroll";
	ld.global.nc.u32 	%r887, [%rd498];
	mad.wide.u32 	%rd382, %r887, %r298, %rd500;
	shr.u64 	%rd500, %rd382, 32;
	st.local.u32 	[%rd499], %rd382;
	add.s32 	%r1107, %r1107, 1;
	add.s64 	%rd499, %rd499, 4;
	add.s64 	%rd498, %rd498, 4;
	setp.ne.s32 	%p179, %r1107, 6;
	@%p179 bra 	$L__BB0_180;
	shr.u32 	%r888, %r297, 23;
	st.local.u32 	[%rd1+24], %rd500;
	and.b32  	%r301, %r888, 31;
	and.b32  	%r889, %r888, 224;
	add.s32 	%r890, %r889, -128;
	shr.u32 	%r891, %r890, 5;
	mul.wide.u32 	%rd383, %r891, 4;
	sub.s64 	%rd162, %rd1, %rd383;
	ld.local.u32 	%r1108, [%rd162+24];
	ld.local.u32 	%r1109, [%rd162+20];
	setp.eq.s32 	%p180, %r301, 0;
	@%p180 bra 	$L__BB0_183;
	shf.l.wrap.b32 	%r1108, %r1109, %r1108, %r301;
	ld.local.u32 	%r892, [%rd162+16];
	shf.l.wrap.b32 	%r1109, %r892, %r1109, %r301;
$L__BB0_183:
	shr.u32 	%r893, %r1108, 30;
	shf.l.wrap.b32 	%r894, %r1109, %r1108, 2;
	shl.b32 	%r895, %r1109, 2;
	shr.u32 	%r896, %r894, 31;
	add.s32 	%r897, %r896, %r893;
	neg.s32 	%r898, %r897;
	setp.lt.s32 	%p181, %r297, 0;
	selp.b32 	%r1110, %r898, %r897, %p181;
	xor.b32  	%r899, %r894, %r297;
	shr.s32 	%r900, %r894, 31;
	xor.b32  	%r901, %r900, %r894;
	xor.b32  	%r902, %r900, %r895;
	cvt.u64.u32 	%rd384, %r901;
	shl.b64 	%rd385, %rd384, 32;
	cvt.u64.u32 	%rd386, %r902;
	or.b64  	%rd387, %rd385, %rd386;
	cvt.rn.f64.s64 	%fd45, %rd387;
	mul.f64 	%fd46, %fd45, 0d3BF921FB54442D19;
	cvt.rn.f32.f64 	%f853, %fd46;
	neg.f32 	%f854, %f853;
	setp.lt.s32 	%p182, %r899, 0;
	selp.f32 	%f1041, %f854, %f853, %p182;
$L__BB0_184:
	setp.ltu.f32 	%p183, %f175, 0f47CE4780;
	add.s32 	%r904, %r1110, 1;
	mul.rn.f32 	%f856, %f1041, %f1041;
	and.b32  	%r905, %r1110, 1;
	setp.eq.b32 	%p184, %r905, 1;
	selp.f32 	%f857, %f1041, 0f3F800000, %p184;
	fma.rn.f32 	%f858, %f856, %f857, 0f00000000;
	fma.rn.f32 	%f859, %f856, 0f37CBAC00, 0fBAB607ED;
	selp.f32 	%f860, 0fB94D4153, %f859, %p184;
	selp.f32 	%f861, 0f3C0885E4, 0f3D2AAABB, %p184;
	fma.rn.f32 	%f862, %f860, %f856, %f861;
	selp.f32 	%f863, 0fBE2AAAA8, 0fBEFFFFFF, %p184;
	fma.rn.f32 	%f864, %f862, %f856, %f863;
	fma.rn.f32 	%f865, %f864, %f858, %f857;
	and.b32  	%r906, %r904, 2;
	setp.eq.s32 	%p185, %r906, 0;
	mov.f32 	%f866, 0f00000000;
	sub.f32 	%f867, %f866, %f865;
	selp.f32 	%f179, %f865, %f867, %p185;
	@%p183 bra 	$L__BB0_192;
	setp.neu.f32 	%p186, %f175, 0f7F800000;
	@%p186 bra 	$L__BB0_187;
	mov.f32 	%f870, 0f00000000;
	mul.rn.f32 	%f1042, %f173, %f870;
	mov.b32 	%r1114, 0;
	bra.uni 	$L__BB0_192;
$L__BB0_187:
	mov.b32 	%r310, %f173;
	shl.b32 	%r908, %r310, 8;
	or.b32  	%r311, %r908, -2147483648;
	mov.b64 	%rd503, 0;
	mov.b32 	%r1111, 0;
	mov.u64 	%rd501, __cudart_i2opi_f;
	mov.u64 	%rd502, %rd1;
$L__BB0_188:
	.pragma "nounroll";
	ld.global.nc.u32 	%r909, [%rd501];
	mad.wide.u32 	%rd390, %r909, %r311, %rd503;
	shr.u64 	%rd503, %rd390, 32;
	st.local.u32 	[%rd502], %rd390;
	add.s32 	%r1111, %r1111, 1;
	add.s64 	%rd502, %rd502, 4;
	add.s64 	%rd501, %rd501, 4;
	setp.ne.s32 	%p187, %r1111, 6;
	@%p187 bra 	$L__BB0_188;
	shr.u32 	%r910, %r310, 23;
	st.local.u32 	[%rd1+24], %rd503;
	and.b32  	%r314, %r910, 31;
	and.b32  	%r911, %r910, 224;
	add.s32 	%r912, %r911, -128;
	shr.u32 	%r913, %r912, 5;
	mul.wide.u32 	%rd391, %r913, 4;
	sub.s64 	%rd169, %rd1, %rd391;
	ld.local.u32 	%r1112, [%rd169+24];
	ld.local.u32 	%r1113, [%rd169+20];
	setp.eq.s32 	%p188, %r314, 0;
	@%p188 bra 	$L__BB0_191;
	shf.l.wrap.b32 	%r1112, %r1113, %r1112, %r314;
	ld.local.u32 	%r914, [%rd169+16];
	shf.l.wrap.b32 	%r1113, %r914, %r1113, %r314;
$L__BB0_191:
	shr.u32 	%r915, %r1112, 30;
	shf.l.wrap.b32 	%r916, %r1113, %r1112, 2;
	shl.b32 	%r917, %r1113, 2;
	shr.u32 	%r918, %r916, 31;
	add.s32 	%r919, %r918, %r915;
	neg.s32 	%r920, %r919;
	setp.lt.s32 	%p189, %r310, 0;
	selp.b32 	%r1114, %r920, %r919, %p189;
	xor.b32  	%r921, %r916, %r310;
	shr.s32 	%r922, %r916, 31;
	xor.b32  	%r923, %r922, %r916;
	xor.b32  	%r924, %r922, %r917;
	cvt.u64.u32 	%rd392, %r923;
	shl.b64 	%rd393, %rd392, 32;
	cvt.u64.u32 	%rd394, %r924;
	or.b64  	%rd395, %rd393, %rd394;
	cvt.rn.f64.s64 	%fd47, %rd395;
	mul.f64 	%fd48, %fd47, 0d3BF921FB54442D19;
	cvt.rn.f32.f64 	%f868, %fd48;
	neg.f32 	%f869, %f868;
	setp.lt.s32 	%p190, %r921, 0;
	selp.f32 	%f1042, %f869, %f868, %p190;
$L__BB0_192:
	mul.rn.f32 	%f871, %f1042, %f1042;
	and.b32  	%r926, %r1114, 1;
	setp.eq.b32 	%p191, %r926, 1;
	selp.f32 	%f872, 0f3F800000, %f1042, %p191;
	fma.rn.f32 	%f873, %f871, %f872, 0f00000000;
	fma.rn.f32 	%f874, %f871, 0f37CBAC00, 0fBAB607ED;
	selp.f32 	%f875, %f874, 0fB94D4153, %p191;
	selp.f32 	%f876, 0f3D2AAABB, 0f3C0885E4, %p191;
	fma.rn.f32 	%f877, %f875, %f871, %f876;
	selp.f32 	%f878, 0fBEFFFFFF, 0fBE2AAAA8, %p191;
	fma.rn.f32 	%f879, %f877, %f871, %f878;
	fma.rn.f32 	%f880, %f879, %f873, %f872;
	and.b32  	%r927, %r1114, 2;
	setp.eq.s32 	%p192, %r927, 0;
	mov.f32 	%f881, 0f00000000;
	sub.f32 	%f882, %f881, %f880;
	selp.f32 	%f883, %f880, %f882, %p192;
	mul.f32 	%f884, %f118, %f179;
	mul.f32 	%f885, %f119, %f883;
	sub.f32 	%f183, %f884, %f885;
	mul.f32 	%f886, %f118, %f883;
	fma.rn.f32 	%f184, %f119, %f179, %f886;
	mul.f32 	%f185, %f84, %f124;
	mul.f32 	%f887, %f185, 0f3F22F983;
	cvt.rni.s32.f32 	%r1122, %f887;
	cvt.rn.f32.s32 	%f888, %r1122;
	fma.rn.f32 	%f889, %f888, 0fBFC90FDA, %f185;
	fma.rn.f32 	%f890, %f888, 0fB3A22168, %f889;
	fma.rn.f32 	%f1044, %f888, 0fA7C234C5, %f890;
	abs.f32 	%f187, %f185;
	setp.ltu.f32 	%p193, %f187, 0f47CE4780;
	mov.u32 	%r1118, %r1122;
	mov.f32 	%f1043, %f1044;
	@%p193 bra 	$L__BB0_200;
	setp.neu.f32 	%p194, %f187, 0f7F800000;
	@%p194 bra 	$L__BB0_195;
	mov.f32 	%f893, 0f00000000;
	mul.rn.f32 	%f1043, %f185, %f893;
	mov.b32 	%r1118, 0;
	bra.uni 	$L__BB0_200;
$L__BB0_195:
	mov.b32 	%r324, %f185;
	shl.b32 	%r929, %r324, 8;
	or.b32  	%r325, %r929, -2147483648;
	mov.b64 	%rd506, 0;
	mov.b32 	%r1115, 0;
	mov.u64 	%rd504, __cudart_i2opi_f;
	mov.u64 	%rd505, %rd1;
$L__BB0_196:
	.pragma "nounroll";
	ld.global.nc.u32 	%r930, [%rd504];
	mad.wide.u32 	%rd398, %r930, %r325, %rd506;
	shr.u64 	%rd506, %rd398, 32;
	st.local.u32 	[%rd505], %rd398;
	add.s32 	%r1115, %r1115, 1;
	add.s64 	%rd505, %rd505, 4;
	add.s64 	%rd504, %rd504, 4;
	setp.ne.s32 	%p195, %r1115, 6;
	@%p195 bra 	$L__BB0_196;
	shr.u32 	%r931, %r324, 23;
	st.local.u32 	[%rd1+24], %rd506;
	and.b32  	%r328, %r931, 31;
	and.b32  	%r932, %r931, 224;
	add.s32 	%r933, %r932, -128;
	shr.u32 	%r934, %r933, 5;
	mul.wide.u32 	%rd399, %r934, 4;
	sub.s64 	%rd176, %rd1, %rd399;
	ld.local.u32 	%r1116, [%rd176+24];
	ld.local.u32 	%r1117, [%rd176+20];
	setp.eq.s32 	%p196, %r328, 0;
	@%p196 bra 	$L__BB0_199;
	shf.l.wrap.b32 	%r1116, %r1117, %r1116, %r328;
	ld.local.u32 	%r935, [%rd176+16];
	shf.l.wrap.b32 	%r1117, %r935, %r1117, %r328;
$L__BB0_199:
	shr.u32 	%r936, %r1116, 30;
	shf.l.wrap.b32 	%r937, %r1117, %r1116, 2;
	shl.b32 	%r938, %r1117, 2;
	shr.u32 	%r939, %r937, 31;
	add.s32 	%r940, %r939, %r936;
	neg.s32 	%r941, %r940;
	setp.lt.s32 	%p197, %r324, 0;
	selp.b32 	%r1118, %r941, %r940, %p197;
	xor.b32  	%r942, %r937, %r324;
	shr.s32 	%r943, %r937, 31;
	xor.b32  	%r944, %r943, %r937;
	xor.b32  	%r945, %r943, %r938;
	cvt.u64.u32 	%rd400, %r944;
	shl.b64 	%rd401, %rd400, 32;
	cvt.u64.u32 	%rd402, %r945;
	or.b64  	%rd403, %rd401, %rd402;
	cvt.rn.f64.s64 	%fd49, %rd403;
	mul.f64 	%fd50, %fd49, 0d3BF921FB54442D19;
	cvt.rn.f32.f64 	%f891, %fd50;
	neg.f32 	%f892, %f891;
	setp.lt.s32 	%p198, %r942, 0;
	selp.f32 	%f1043, %f892, %f891, %p198;
$L__BB0_200:
	setp.ltu.f32 	%p199, %f187, 0f47CE4780;
	add.s32 	%r947, %r1118, 1;
	mul.rn.f32 	%f894, %f1043, %f1043;
	and.b32  	%r948, %r1118, 1;
	setp.eq.b32 	%p200, %r948, 1;
	selp.f32 	%f895, %f1043, 0f3F800000, %p200;
	fma.rn.f32 	%f896, %f894, %f895, 0f00000000;
	fma.rn.f32 	%f897, %f894, 0f37CBAC00, 0fBAB607ED;
	selp.f32 	%f898, 0fB94D4153, %f897, %p200;
	selp.f32 	%f899, 0f3C0885E4, 0f3D2AAABB, %p200;
	fma.rn.f32 	%f900, %f898, %f894, %f899;
	selp.f32 	%f901, 0fBE2AAAA8, 0fBEFFFFFF, %p200;
	fma.rn.f32 	%f902, %f900, %f894, %f901;
	fma.rn.f32 	%f903, %f902, %f896, %f895;
	and.b32  	%r949, %r947, 2;
	setp.eq.s32 	%p201, %r949, 0;
	mov.f32 	%f904, 0f00000000;
	sub.f32 	%f905, %f904, %f903;
	selp.f32 	%f191, %f903, %f905, %p201;
	@%p199 bra 	$L__BB0_208;
	setp.neu.f32 	%p202, %f187, 0f7F800000;
	@%p202 bra 	$L__BB0_203;
	mov.f32 	%f908, 0f00000000;
	mul.rn.f32 	%f1044, %f185, %f908;
	mov.b32 	%r1122, 0;
	bra.uni 	$L__BB0_208;
$L__BB0_203:
	mov.b32 	%r337, %f185;
	shl.b32 	%r951, %r337, 8;
	or.b32  	%r338, %r951, -2147483648;
	mov.b64 	%rd509, 0;
	mov.b32 	%r1119, 0;
	mov.u64 	%rd507, __cudart_i2opi_f;
	mov.u64 	%rd508, %rd1;
$L__BB0_204:
	.pragma "nounroll";
	ld.global.nc.u32 	%r952, [%rd507];
	mad.wide.u32 	%rd406, %r952, %r338, %rd509;
	shr.u64 	%rd509, %rd406, 32;
	st.local.u32 	[%rd508], %rd406;
	add.s32 	%r1119, %r1119, 1;
	add.s64 	%rd508, %rd508, 4;
	add.s64 	%rd507, %rd507, 4;
	setp.ne.s32 	%p203, %r1119, 6;
	@%p203 bra 	$L__BB0_204;
	shr.u32 	%r953, %r337, 23;
	st.local.u32 	[%rd1+24], %rd509;
	and.b32  	%r341, %r953, 31;
	and.b32  	%r954, %r953, 224;
	add.s32 	%r955, %r954, -128;
	shr.u32 	%r956, %r955, 5;
	mul.wide.u32 	%rd407, %r956, 4;
	sub.s64 	%rd183, %rd1, %rd407;
	ld.local.u32 	%r1120, [%rd183+24];
	ld.local.u32 	%r1121, [%rd183+20];
	setp.eq.s32 	%p204, %r341, 0;
	@%p204 bra 	$L__BB0_207;
	shf.l.wrap.b32 	%r1120, %r1121, %r1120, %r341;
	ld.local.u32 	%r957, [%rd183+16];
	shf.l.wrap.b32 	%r1121, %r957, %r1121, %r341;
$L__BB0_207:
	shr.u32 	%r958, %r1120, 30;
	shf.l.wrap.b32 	%r959, %r1121, %r1120, 2;
	shl.b32 	%r960, %r1121, 2;
	shr.u32 	%r961, %r959, 31;
	add.s32 	%r962, %r961, %r958;
	neg.s32 	%r963, %r962;
	setp.lt.s32 	%p205, %r337, 0;
	selp.b32 	%r1122, %r963, %r962, %p205;
	xor.b32  	%r964, %r959, %r337;
	shr.s32 	%r965, %r959, 31;
	xor.b32  	%r966, %r965, %r959;
	xor.b32  	%r967, %r965, %r960;
	cvt.u64.u32 	%rd408, %r966;
	shl.b64 	%rd409, %rd408, 32;
	cvt.u64.u32 	%rd410, %r967;
	or.b64  	%rd411, %rd409, %rd410;
	cvt.rn.f64.s64 	%fd51, %rd411;
	mul.f64 	%fd52, %fd51, 0d3BF921FB54442D19;
	cvt.rn.f32.f64 	%f906, %fd52;
	neg.f32 	%f907, %f906;
	setp.lt.s32 	%p206, %r964, 0;
	selp.f32 	%f1044, %f907, %f906, %p206;
$L__BB0_208:
	mul.rn.f32 	%f909, %f1044, %f1044;
	and.b32  	%r969, %r1122, 1;
	setp.eq.b32 	%p207, %r969, 1;
	selp.f32 	%f910, 0f3F800000, %f1044, %p207;
	fma.rn.f32 	%f911, %f909, %f910, 0f00000000;
	fma.rn.f32 	%f912, %f909, 0f37CBAC00, 0fBAB607ED;
	selp.f32 	%f913, %f912, 0fB94D4153, %p207;
	selp.f32 	%f914, 0f3D2AAABB, 0f3C0885E4, %p207;
	fma.rn.f32 	%f915, %f913, %f909, %f914;
	selp.f32 	%f916, 0fBEFFFFFF, 0fBE2AAAA8, %p207;
	fma.rn.f32 	%f917, %f915, %f909, %f916;
	fma.rn.f32 	%f918, %f917, %f911, %f910;
	and.b32  	%r970, %r1122, 2;
	setp.eq.s32 	%p208, %r970, 0;
	mov.f32 	%f919, 0f00000000;
	sub.f32 	%f920, %f919, %f918;
	selp.f32 	%f921, %f918, %f920, %p208;
	mul.f32 	%f922, %f114, %f191;
	mul.f32 	%f923, %f115, %f921;
	sub.f32 	%f195, %f922, %f923;
	mul.f32 	%f924, %f114, %f921;
	fma.rn.f32 	%f196, %f115, %f191, %f924;
	mul.f32 	%f197, %f97, %f124;
	mul.f32 	%f925, %f197, 0f3F22F983;
	cvt.rni.s32.f32 	%r1130, %f925;
	cvt.rn.f32.s32 	%f926, %r1130;
	fma.rn.f32 	%f927, %f926, 0fBFC90FDA, %f197;
	fma.rn.f32 	%f928, %f926, 0fB3A22168, %f927;
	fma.rn.f32 	%f1046, %f926, 0fA7C234C5, %f928;
	abs.f32 	%f199, %f197;
	setp.ltu.f32 	%p209, %f199, 0f47CE4780;
	mov.u32 	%r1126, %r1130;
	mov.f32 	%f1045, %f1046;
	@%p209 bra 	$L__BB0_216;
	setp.neu.f32 	%p210, %f199, 0f7F800000;
	@%p210 bra 	$L__BB0_211;
	mov.f32 	%f931, 0f00000000;
	mul.rn.f32 	%f1045, %f197, %f931;
	mov.b32 	%r1126, 0;
	bra.uni 	$L__BB0_216;
$L__BB0_211:
	mov.b32 	%r351, %f197;
	shl.b32 	%r972, %r351, 8;
	or.b32  	%r352, %r972, -2147483648;
	mov.b64 	%rd512, 0;
	mov.b32 	%r1123, 0;
	mov.u64 	%rd510, __cudart_i2opi_f;
	mov.u64 	%rd511, %rd1;
$L__BB0_212:
	.pragma "nounroll";
	ld.global.nc.u32 	%r973, [%rd510];
	mad.wide.u32 	%rd414, %r973, %r352, %rd512;
	shr.u64 	%rd512, %rd414, 32;
	st.local.u32 	[%rd511], %rd414;
	add.s32 	%r1123, %r1123, 1;
	add.s64 	%rd511, %rd511, 4;
	add.s64 	%rd510, %rd510, 4;
	setp.ne.s32 	%p211, %r1123, 6;
	@%p211 bra 	$L__BB0_212;
	shr.u32 	%r974, %r351, 23;
	st.local.u32 	[%rd1+24], %rd512;
	and.b32  	%r355, %r974, 31;
	and.b32  	%r975, %r974, 224;
	add.s32 	%r976, %r975, -128;
	shr.u32 	%r977, %r976, 5;
	mul.wide.u32 	%rd415, %r977, 4;
	sub.s64 	%rd190, %rd1, %rd415;
	ld.local.u32 	%r1124, [%rd190+24];
	ld.local.u32 	%r1125, [%rd190+20];
	setp.eq.s32 	%p212, %r355, 0;
	@%p212 bra 	$L__BB0_215;
	shf.l.wrap.b32 	%r1124, %r1125, %r1124, %r355;
	ld.local.u32 	%r978, [%rd190+16];
	shf.l.wrap.b32 	%r1125, %r978, %r1125, %r355;
$L__BB0_215:
	shr.u32 	%r979, %r1124, 30;
	shf.l.wrap.b32 	%r980, %r1125, %r1124, 2;
	shl.b32 	%r981, %r1125, 2;
	shr.u32 	%r982, %r980, 31;
	add.s32 	%r983, %r982, %r979;
	neg.s32 	%r984, %r983;
	setp.lt.s32 	%p213, %r351, 0;
	selp.b32 	%r1126, %r984, %r983, %p213;
	xor.b32  	%r985, %r980, %r351;
	shr.s32 	%r986, %r980, 31;
	xor.b32  	%r987, %r986, %r980;
	xor.b32  	%r988, %r986, %r981;
	cvt.u64.u32 	%rd416, %r987;
	shl.b64 	%rd417, %rd416, 32;
	cvt.u64.u32 	%rd418, %r988;
	or.b64  	%rd419, %rd417, %rd418;
	cvt.rn.f64.s64 	%fd53, %rd419;
	mul.f64 	%fd54, %fd53, 0d3BF921FB54442D19;
	cvt.rn.f32.f64 	%f929, %fd54;
	neg.f32 	%f930, %f929;
	setp.lt.s32 	%p214, %r985, 0;
	selp.f32 	%f1045, %f930, %f929, %p214;
$L__BB0_216:
	setp.ltu.f32 	%p215, %f199, 0f47CE4780;
	add.s32 	%r990, %r1126, 1;
	mul.rn.f32 	%f932, %f1045, %f1045;
	and.b32  	%r991, %r1126, 1;
	setp.eq.b32 	%p216, %r991, 1;
	selp.f32 	%f933, %f1045, 0f3F800000, %p216;
	fma.rn.f32 	%f934, %f932, %f933, 0f00000000;
	fma.rn.f32 	%f935, %f932, 0f37CBAC00, 0fBAB607ED;
	selp.f32 	%f936, 0fB94D4153, %f935, %p216;
	selp.f32 	%f937, 0f3C0885E4, 0f3D2AAABB, %p216;
	fma.rn.f32 	%f938, %f936, %f932, %f937;
	selp.f32 	%f939, 0fBE2AAAA8, 0fBEFFFFFF, %p216;
	fma.rn.f32 	%f940, %f938, %f932, %f939;
	fma.rn.f32 	%f941, %f940, %f934, %f933;
	and.b32  	%r992, %r990, 2;
	setp.eq.s32 	%p217, %r992, 0;
	mov.f32 	%f942, 0f00000000;
	sub.f32 	%f943, %f942, %f941;
	selp.f32 	%f203, %f941, %f943, %p217;
	@%p215 bra 	$L__BB0_224;
	setp.neu.f32 	%p218, %f199, 0f7F800000;
	@%p218 bra 	$L__BB0_219;
	mov.f32 	%f946, 0f00000000;
	mul.rn.f32 	%f1046, %f197, %f946;
	mov.b32 	%r1130, 0;
	bra.uni 	$L__BB0_224;
$L__BB0_219:
	mov.b32 	%r364, %f197;
	shl.b32 	%r994, %r364, 8;
	or.b32  	%r365, %r994, -2147483648;
	mov.b64 	%rd515, 0;
	mov.b32 	%r1127, 0;
	mov.u64 	%rd513, __cudart_i2opi_f;
	mov.u64 	%rd514, %rd1;
$L__BB0_220:
	.pragma "nounroll";
	ld.global.nc.u32 	%r995, [%rd513];
	mad.wide.u32 	%rd422, %r995, %r365, %rd515;
	shr.u64 	%rd515, %rd422, 32;
	st.local.u32 	[%rd514], %rd422;
	add.s32 	%r1127, %r1127, 1;
	add.s64 	%rd514, %rd514, 4;
	add.s64 	%rd513, %rd513, 4;
	setp.ne.s32 	%p219, %r1127, 6;
	@%p219 bra 	$L__BB0_220;
	shr.u32 	%r996, %r364, 23;
	st.local.u32 	[%rd1+24], %rd515;
	and.b32  	%r368, %r996, 31;
	and.b32  	%r997, %r996, 224;
	add.s32 	%r998, %r997, -128;
	shr.u32 	%r999, %r998, 5;
	mul.wide.u32 	%rd423, %r999, 4;
	sub.s64 	%rd197, %rd1, %rd423;
	ld.local.u32 	%r1128, [%rd197+24];
	ld.local.u32 	%r1129, [%rd197+20];
	setp.eq.s32 	%p220, %r368, 0;
	@%p220 bra 	$L__BB0_223;
	shf.l.wrap.b32 	%r1128, %r1129, %r1128, %r368;
	ld.local.u32 	%r1000, [%rd197+16];
	shf.l.wrap.b32 	%r1129, %r1000, %r1129, %r368;
$L__BB0_223:
	shr.u32 	%r1001, %r1128, 30;
	shf.l.wrap.b32 	%r1002, %r1129, %r1128, 2;
	shl.b32 	%r1003, %r1129, 2;
	shr.u32 	%r1004, %r1002, 31;
	add.s32 	%r1005, %r1004, %r1001;
	neg.s32 	%r1006, %r1005;
	setp.lt.s32 	%p221, %r364, 0;
	selp.b32 	%r1130, %r1006, %r1005, %p221;
	xor.b32  	%r1007, %r1002, %r364;
	shr.s32 	%r1008, %r1002, 31;
	xor.b32  	%r1009, %r1008, %r1002;
	xor.b32  	%r1010, %r1008, %r1003;
	cvt.u64.u32 	%rd424, %r1009;
	shl.b64 	%rd425, %rd424, 32;
	cvt.u64.u32 	%rd426, %r1010;
	or.b64  	%rd427, %rd425, %rd426;
	cvt.rn.f64.s64 	%fd55, %rd427;
	mul.f64 	%fd56, %fd55, 0d3BF921FB54442D19;
	cvt.rn.f32.f64 	%f944, %fd56;
	neg.f32 	%f945, %f944;
	setp.lt.s32 	%p222, %r1007, 0;
	selp.f32 	%f1046, %f945, %f944, %p222;
$L__BB0_224:
	ld.param.u64 	%rd431, [kernel_fft_param_1];
	cvta.to.global.u64 	%rd428, %rd431;
	mul.rn.f32 	%f947, %f1046, %f1046;
	and.b32  	%r1012, %r1130, 1;
	setp.eq.b32 	%p223, %r1012, 1;
	selp.f32 	%f948, 0f3F800000, %f1046, %p223;
	fma.rn.f32 	%f949, %f947, %f948, 0f00000000;
	fma.rn.f32 	%f950, %f947, 0f37CBAC00, 0fBAB607ED;
	selp.f32 	%f951, %f950, 0fB94D4153, %p223;
	selp.f32 	%f952, 0f3D2AAABB, 0f3C0885E4, %p223;
	fma.rn.f32 	%f953, %f951, %f947, %f952;
	selp.f32 	%f954, 0fBEFFFFFF, 0fBE2AAAA8, %p223;
	fma.rn.f32 	%f955, %f953, %f947, %f954;
	fma.rn.f32 	%f956, %f955, %f949, %f948;
	and.b32  	%r1013, %r1130, 2;
	setp.eq.s32 	%p224, %r1013, 0;
	mov.f32 	%f957, 0f00000000;
	sub.f32 	%f958, %f957, %f956;
	selp.f32 	%f959, %f956, %f958, %p224;
	mul.f32 	%f960, %f122, %f203;
	mul.f32 	%f961, %f123, %f959;
	sub.f32 	%f962, %f960, %f961;
	mul.f32 	%f963, %f122, %f959;
	fma.rn.f32 	%f964, %f123, %f203, %f963;
	shl.b32 	%r1014, %r1, 2;
	mov.u32 	%r1015, _ZZ10kernel_fftE4sMem;
	add.s32 	%r1016, %r1015, %r1014;
	mad.lo.s32 	%r1017, %r2, 880, %r3;
	st.shared.f32 	[%r1016], %f108;
	st.shared.f32 	[%r1016+512], %f135;
	st.shared.f32 	[%r1016+1024], %f147;
	st.shared.f32 	[%r1016+1536], %f159;
	st.shared.f32 	[%r1016+2048], %f171;
	st.shared.f32 	[%r1016+2560], %f183;
	st.shared.f32 	[%r1016+3072], %f195;
	st.shared.f32 	[%r1016+3584], %f962;
	bar.sync 	0;
	ld.shared.f32 	%f965, [%r1017];
	ld.shared.f32 	%f966, [%r1017+128];
	ld.shared.f32 	%f967, [%r1017+256];
	ld.shared.f32 	%f968, [%r1017+384];
	ld.shared.f32 	%f969, [%r1017+512];
	ld.shared.f32 	%f970, [%r1017+640];
	ld.shared.f32 	%f971, [%r1017+768];
	ld.shared.f32 	%f972, [%r1017+896];
	bar.sync 	0;
	st.shared.f32 	[%r1016], %f109;
	st.shared.f32 	[%r1016+512], %f136;
	st.shared.f32 	[%r1016+1024], %f148;
	st.shared.f32 	[%r1016+1536], %f160;
	st.shared.f32 	[%r1016+2048], %f172;
	st.shared.f32 	[%r1016+2560], %f184;
	st.shared.f32 	[%r1016+3072], %f196;
	st.shared.f32 	[%r1016+3584], %f964;
	bar.sync 	0;
	ld.shared.f32 	%f973, [%r1017];
	ld.shared.f32 	%f974, [%r1017+128];
	ld.shared.f32 	%f975, [%r1017+256];
	ld.shared.f32 	%f976, [%r1017+384];
	ld.shared.f32 	%f977, [%r1017+512];
	ld.shared.f32 	%f978, [%r1017+640];
	ld.shared.f32 	%f979, [%r1017+768];
	ld.shared.f32 	%f980, [%r1017+896];
	bar.sync 	0;
	add.f32 	%f981, %f965, %f967;
	add.f32 	%f982, %f973, %f975;
	sub.f32 	%f983, %f965, %f967;
	sub.f32 	%f984, %f973, %f975;
	add.f32 	%f985, %f966, %f968;
	add.f32 	%f986, %f974, %f976;
	sub.f32 	%f987, %f966, %f968;
	sub.f32 	%f988, %f974, %f976;
	add.f32 	%f989, %f981, %f985;
	add.f32 	%f990, %f982, %f986;
	sub.f32 	%f991, %f981, %f985;
	sub.f32 	%f992, %f982, %f986;
	neg.f32 	%f993, %f988;
	mul.f32 	%f994, %f1, %f993;
	mul.f32 	%f995, %f987, %f1;
	add.f32 	%f996, %f983, %f994;
	add.f32 	%f997, %f995, %f984;
	sub.f32 	%f998, %f983, %f994;
	sub.f32 	%f999, %f984, %f995;
	add.f32 	%f1000, %f969, %f971;
	add.f32 	%f1001, %f977, %f979;
	sub.f32 	%f1002, %f969, %f971;
	sub.f32 	%f1003, %f977, %f979;
	add.f32 	%f1004, %f970, %f972;
	add.f32 	%f1005, %f978, %f980;
	sub.f32 	%f1006, %f970, %f972;
	sub.f32 	%f1007, %f978, %f980;
	add.f32 	%f1008, %f1000, %f1004;
	add.f32 	%f1009, %f1001, %f1005;
	sub.f32 	%f1010, %f1000, %f1004;
	sub.f32 	%f1011, %f1001, %f1005;
	neg.f32 	%f1012, %f1007;
	mul.f32 	%f1013, %f1, %f1012;
	mul.f32 	%f1014, %f1006, %f1;
	add.f32 	%f1015, %f1002, %f1013;
	add.f32 	%f1016, %f1014, %f1003;
	sub.f32 	%f1017, %f1002, %f1013;
	sub.f32 	%f1018, %f1003, %f1014;
	add.s32 	%r1018, %r4, %r1;
	mul.wide.s32 	%rd429, %r1018, 8;
	add.s64 	%rd430, %rd428, %rd429;
	st.global.v2.f32 	[%rd430], {%f989, %f990};
	st.global.v2.f32 	[%rd430+2048], {%f996, %f997};
	st.global.v2.f32 	[%rd430+4096], {%f991, %f992};
	st.global.v2.f32 	[%rd430+6144], {%f998, %f999};
	st.global.v2.f32 	[%rd430+256], {%f1008, %f1009};
	st.global.v2.f32 	[%rd430+2304], {%f1015, %f1016};
	st.global.v2.f32 	[%rd430+4352], {%f1010, %f1011};
	st.global.v2.f32 	[%rd430+6400], {%f1017, %f1018};
	ret;

}


// ===== COMPILED SASS (sm_100) =====

	.target	sm_100

	.elftype	@"ET_EXEC"


//--------------------- .note.nv.tkinfo           --------------------------
	.section	.note.nv.tkinfo,"",@"SHT_NOTE"
	.sectionflags	@"SHF_NOTE_NV_TKINFO"
	.tkinfo
        /*0018*/ 	.word	0x00000002
        /*0030*/ 	.string	""
        /*0030*/ 	.string	"ptxas"
        /*0030*/ 	.string	"Cuda compilation tools, release 13.0, V13.0.88"
        /*0030*/ 	.string	"Build cuda_13.0.r13.0/compiler.36424714_0"
        /*0030*/ 	.string	"-arch sm_100 -m 64 "



//--------------------- .note.nv.cuinfo           --------------------------
	.section	.note.nv.cuinfo,"",@"SHT_NOTE"
	.sectionflags	@"SHF_NOTE_NV_CUINFO"
        /*0018*/ 	.short	0x0002
        /*001a*/ 	.short	0x0064
        /*001c*/ 	.short	0x0082
	.zero		2


//--------------------- .nv.info                  --------------------------
	.section	.nv.info,"",@"SHT_CUDA_INFO"
	.align	4


	//----- nvinfo : EIATTR_REGCOUNT
	.align		4
        /*0000*/ 	.byte	0x04, 0x2f
        /*0002*/ 	.short	(.L_2 - .L_1)
	.align		4
.L_1:
        /*0004*/ 	.word	index@(kernel_fft)
        /*0008*/ 	.word	0x00000030


	//----- nvinfo : EIATTR_FRAME_SIZE
	.align		4
.L_2:
        /*000c*/ 	.byte	0x04, 0x11
        /*000e*/ 	.short	(.L_4 - .L_3)
	.align		4
.L_3:
        /*0010*/ 	.word	index@(kernel_fft)
        /*0014*/ 	.word	0x00000000


	//----- nvinfo : EIATTR_MIN_STACK_SIZE
	.align		4
.L_4:
        /*0018*/ 	.byte	0x04, 0x12
        /*001a*/ 	.short	(.L_6 - .L_5)
	.align		4
.L_5:
        /*001c*/ 	.word	index@(kernel_fft)
        /*0020*/ 	.word	0x00000000
.L_6:


//--------------------- .nv.compat                --------------------------
	.section	.nv.compat,"",@"SHT_CUDA_COMPAT_INFO"
	.align	4
        /*0000*/ 	.byte	0x02, 0x09, 0x00, 0x00, 0x02, 0x02, 0x01, 0x00, 0x02, 0x05, 0x05, 0x00, 0x03, 0x07, 0x01, 0x01
        /*0010*/ 	.byte	0x02, 0x03, 0x00, 0x00, 0x02, 0x06, 0x01, 0x00, 0x04, 0x0b, 0x08, 0x00, 0x01, 0x00, 0x00, 0x00
        /*0020*/ 	.byte	0x00, 0x00, 0x00, 0x00


//--------------------- .nv.info.kernel_fft       --------------------------
	.section	.nv.info.kernel_fft,"",@"SHT_CUDA_INFO"
	.sectionflags	@""
	.align	4


	//----- nvinfo : EIATTR_CUDA_API_VERSION
	.align		4
        /*0000*/ 	.byte	0x04, 0x37
        /*0002*/ 	.short	(.L_8 - .L_7)
.L_7:
        /*0004*/ 	.word	0x00000082


	//----- nvinfo : EIATTR_KPARAM_INFO
	.align		4
.L_8:
        /*0008*/ 	.byte	0x04, 0x17
        /*000a*/ 	.short	(.L_10 - .L_9)
.L_9:
        /*000c*/ 	.word	0x00000000
        /*0010*/ 	.short	0x0003
        /*0012*/ 	.short	0x0014
        /*0014*/ 	.byte	0x00, 0xf0, 0x11, 0x00


	//----- nvinfo : EIATTR_KPARAM_INFO
	.align		4
.L_10:
        /*0018*/ 	.byte	0x04, 0x17
        /*001a*/ 	.short	(.L_12 - .L_11)
.L_11:
        /*001c*/ 	.word	0x00000000
        /*0020*/ 	.short	0x0002
        /*0022*/ 	.short	0x0010
        /*0024*/ 	.byte	0x00, 0xf0, 0x11, 0x00


	//----- nvinfo : EIATTR_KPARAM_INFO
	.align		4
.L_12:
        /*0028*/ 	.byte	0x04, 0x17
        /*002a*/ 	.short	(.L_14 - .L_13)
.L_13:
        /*002c*/ 	.word	0x00000000
        /*0030*/ 	.short	0x0001
        /*0032*/ 	.short	0x0008
        /*0034*/ 	.byte	0x00, 0xf5, 0x21, 0x00


	//----- nvinfo : EIATTR_KPARAM_INFO
	.align		4
.L_14:
        /*0038*/ 	.byte	0x04, 0x17
        /*003a*/ 	.short	(.L_16 - .L_15)
.L_15:
        /*003c*/ 	.word	0x00000000
        /*0040*/ 	.short	0x0000
        /*0042*/ 	.short	0x0000
        /*0044*/ 	.byte	0x00, 0xf5, 0x21, 0x00


	//----- nvinfo : EIATTR_SPARSE_MMA_MASK
	.align		4
.L_16:
        /*0048*/ 	.byte	0x03, 0x50
        /*004a*/ 	.short	0x0000


	//----- nvinfo : EIATTR_MAXREG_COUNT
	.align		4
        /*004c*/ 	.byte	0x03, 0x1b
        /*004e*/ 	.short	0x00ff


	//----- nvinfo : EIATTR_NUM_BARRIERS
	.align		4
        /*0050*/ 	.byte	0x02, 0x4c
        /*0052*/ 	.byte	0x01
	.zero		1


	//----- nvinfo : EIATTR_MERCURY_ISA_VERSION
	.align		4
        /*0054*/ 	.byte	0x03, 0x5f
        /*0056*/ 	.short	0x0101


	//----- nvinfo : EIATTR_VRC_CTA_INIT_COUNT
	.align		4
        /*0058*/ 	.byte	0x02, 0x4a
	.zero		1
	.zero		1


	//----- nvinfo : EIATTR_EXIT_INSTR_OFFSETS
	.align		4
        /*005c*/ 	.byte	0x04, 0x1c
        /*005e*/ 	.short	(.L_18 - .L_17)


	//   ....[0]....
.L_17:
        /*0060*/ 	.word	0x0000eef0


	//----- nvinfo : EIATTR_CRS_STACK_SIZE
	.align		4
.L_18:
        /*0064*/ 	.byte	0x04, 0x1e
        /*0066*/ 	.short	(.L_20 - .L_19)
.L_19:
        /*0068*/ 	.word	0x00000000


	//----- nvinfo : EIATTR_CBANK_PARAM_SIZE
	.align		4
.L_20:
        /*006c*/ 	.byte	0x03, 0x19
        /*006e*/ 	.short	0x0018


	//----- nvinfo : EIATTR_PARAM_CBANK
	.align		4
        /*0070*/ 	.byte	0x04, 0x0a
        /*0072*/ 	.short	(.L_22 - .L_21)
	.align		4
.L_21:
        /*0074*/ 	.word	index@(.nv.constant0.kernel_fft)
        /*0078*/ 	.short	0x0380
        /*007a*/ 	.short	0x0018


	//----- nvinfo : EIATTR_SW_WAR
	.align		4
.L_22:
        /*007c*/ 	.byte	0x04, 0x36
        /*007e*/ 	.short	(.L_24 - .L_23)
.L_23:
        /*0080*/ 	.word	0x00000008
.L_24:


//--------------------- .nv.callgraph             --------------------------
	.section	.nv.callgraph,"",@"SHT_CUDA_CALLGRAPH"
	.align	4
	.sectionentsize	8
	.align		4
        /*0000*/ 	.word	0x00000000
	.align		4
        /*0004*/ 	.word	0xffffffff
	.align		4
        /*0008*/ 	.word	0x00000000
	.align		4
        /*000c*/ 	.word	0xfffffffe
	.align		4
        /*0010*/ 	.word	0x00000000
	.align		4
        /*0014*/ 	.word	0xfffffffd
	.align		4
        /*0018*/ 	.word	0x00000000
	.align		4
        /*001c*/ 	.word	0xfffffffc


//--------------------- .nv.constant4             --------------------------
	.section	.nv.constant4,"a",@progbits
	.align	8
	.align		8
.nv.constant4:
        /*0000*/ 	.dword	__cudart_i2opi_f


//--------------------- .text.kernel_fft          --------------------------
	.section	.text.kernel_fft,"ax",@progbits
	.align	128
        .global         kernel_fft
        .type           kernel_fft,@function
        .size           kernel_fft,(.L_x_141 - kernel_fft)
        .other          kernel_fft,@"STO_CUDA_ENTRY STV_DEFAULT"
kernel_fft:
.text.kernel_fft:
[----:B------:R-:W-:Y:S01]  /*0000*/  LDC R1, c[0x0][0x37c] ;  /* 0x0000df00ff017b82 */ /* 0x000fe20000000800 */
[----:B------:R-:W0:Y:S07]  /*0010*/  S2R R0, SR_TID.X ;  /* 0x0000000000007919 */ /* 0x000e2e0000002100 */
[----:B------:R-:W1:Y:S01]  /*0020*/  LDC.64 R2, c[0x0][0x380] ;  /* 0x0000e000ff027b82 */ /* 0x000e620000000a00 */
[----:B------:R-:W2:Y:S01]  /*0030*/  LDCU.64 UR6, c[0x0][0x358] ;  /* 0x00006b00ff0677ac */ /* 0x000ea20008000a00 */
[----:B------:R-:W3:Y:S06]  /*0040*/  S2R R4, SR_CTAID.X ;  /* 0x0000000000047919 */ /* 0x000eec0000002500 */
[----:B------:R-:W4:Y:S01]  /*0050*/  S2UR UR8, SR_CgaCtaId ;  /* 0x00000000000879c3 */ /* 0x000f220000008800 */
[----:B------:R-:W-:Y:S01]  /*0060*/  UMOV UR4, 0x400 ;  /* 0x0000040000047882 */ /* 0x000fe20000000000 */
[----:B------:R-:W5:Y:S01]  /*0070*/  LDCU UR5, c[0x0][0x390] ;  /* 0x00007200ff0577ac */ /* 0x000f620008000800 */
[----:B0-----:R-:W-:-:S05]  /*0080*/  LOP3.LUT R41, R0, 0x3e0, RZ, 0xc0, !PT ;  /* 0x000003e000297812 */ /* 0x001fca00078ec0ff */
[----:B---3--:R-:W-:-:S05]  /*0090*/  IMAD R41, R4, 0x400, R41 ;  /* 0x0000040004297824 */ /* 0x008fca00078e0229 */
[----:B------:R-:W-:-:S05]  /*00a0*/  LOP3.LUT R5, R41, 0x1f, R0, 0xf8, !PT ;  /* 0x0000001f29057812 */ /* 0x000fca00078ef800 */
[----:B-1----:R-:W-:-:S05]  /*00b0*/  IMAD.WIDE R2, R5, 0x8, R2 ;  /* 0x0000000805027825 */ /* 0x002fca00078e0202 */
[----:B--2---:R-:W2:Y:S04]  /*00c0*/  LDG.E.64 R6, desc[UR6][R2.64] ;  /* 0x0000000602067981 */ /* 0x004ea8000c1e1b00 */
[----:B------:R-:W3:Y:S04]  /*00d0*/  LDG.E.64 R16, desc[UR6][R2.64+0x400] ;  /* 0x0004000602107981 */ /* 0x000ee8000c1e1b00 */
[----:B------:R-:W3:Y:S04]  /*00e0*/  LDG.E.64 R14, desc[UR6][R2.64+0x800] ;  /* 0x00080006020e7981 */ /* 0x000ee8000c1e1b00 */
[----:B------:R-:W3:Y:S04]  /*00f0*/  LDG.E.64 R12, desc[UR6][R2.64+0xc00] ;  /* 0x000c0006020c7981 */ /* 0x000ee8000c1e1b00 */
[----:B------:R-:W3:Y:S04]  /*0100*/  LDG.E.64 R4, desc[UR6][R2.64+0x1000] ;  /* 0x0010000602047981 */ /* 0x000ee8000c1e1b00 */
[----:B------:R-:W3:Y:S04]  /*0110*/  LDG.E.64 R10, desc[UR6][R2.64+0x1400] ;  /* 0x00140006020a7981 */ /* 0x000ee8000c1e1b00 */
[----:B------:R-:W3:Y:S04]  /*0120*/  LDG.E.64 R8, desc[UR6][R2.64+0x1800] ;  /* 0x0018000602087981 */ /* 0x000ee8000c1e1b00 */
[----:B------:R0:W3:Y:S01]  /*0130*/  LDG.E.64 R18, desc[UR6][R2.64+0x1c00] ;  /* 0x001c000602127981 */ /* 0x0000e2000c1e1b00 */
[----:B------:R-:W-:Y:S01]  /*0140*/  UIADD3 UR4, UPT, UPT, UR4, 0x2000, URZ ;  /* 0x0000200004047890 */ /* 0x000fe2000fffe0ff */
[C---:B------:R-:W-:Y:S01]  /*0150*/  LOP3.LUT R21, R0.reuse, 0x1f, RZ, 0xc0, !PT ;  /* 0x0000001f00157812 */ /* 0x040fe200078ec0ff */
[----:B------:R-:W-:Y:S01]  /*0160*/  BSSY.RECONVERGENT B0, `(.L_x_0) ;  /* 0x00000d5000007945 */ /* 0x000fe20003800200 */
[----:B------:R-:W-:Y:S01]  /*0170*/  SHF.R.U32.HI R40, RZ, 0x5, R0 ;  /* 0x00000005ff287819 */ /* 0x000fe20000011600 */
[----:B----4-:R-:W-:Y:S01]  /*0180*/  ULEA UR8, UR8, UR4, 0x18 ;  /* 0x0000000408087291 */ /* 0x010fe2000f8ec0ff */
[----:B------:R-:W-:-:S03]  /*0190*/  LOP3.LUT R26, R0, 0x3, RZ, 0xc0, !PT ;  /* 0x00000003001a7812 */ /* 0x000fc600078ec0ff */
[----:B------:R-:W-:Y:S01]  /*01a0*/  IMAD R21, R40, 0x24, R21 ;  /* 0x0000002428157824 */ /* 0x000fe200078e0215 */
[----:B0-----:R-:W-:Y:S02]  /*01b0*/  SHF.R.U32.HI R3, RZ, 0x2, R0 ;  /* 0x00000002ff037819 */ /* 0x001fe40000011600 */
[----:B-----5:R-:W-:Y:S02]  /*01c0*/  I2FP.F32.S32 R2, UR5 ;  /* 0x0000000500027c45 */ /* 0x020fe40008201400 */
[----:B------:R-:W-:Y:S01]  /*01d0*/  LEA R20, R21, UR8, 0x2 ;  /* 0x0000000815147c11 */ /* 0x000fe2000f8e10ff */
[----:B------:R-:W-:Y:S01]  /*01e0*/  IMAD R3, R3, 0x24, R26 ;  /* 0x0000002403037824 */ /* 0x000fe200078e021a */
[----:B------:R-:W-:Y:S01]  /*01f0*/  I2FP.F32.U32 R30, R26 ;  /* 0x0000001a001e7245 */ /* 0x000fe20000201000 */
[----:B------:R-:W-:-:S03]  /*0200*/  FMUL R33, R2, 0.19634954631328582764 ;  /* 0x3e490fdb02217820 */ /* 0x000fc60000400000 */
[----:B------:R-:W-:Y:S01]  /*0210*/  LEA R22, R3, UR8, 0x2 ;  /* 0x0000000803167c11 */ /* 0x000fe2000f8e10ff */
[----:B------:R-:W-:-:S05]  /*0220*/  FMUL R35, R30, R33 ;  /* 0x000000211e237220 */ /* 0x000fca0000400000 */
[C---:B------:R-:W-:Y:S01]  /*0230*/  FSETP.GE.AND P0, PT, |R35|.reuse, 105615, PT ;  /* 0x47ce47802300780b */ /* 0x040fe20003f06200 */
[----:B--2---:R-:W-:Y:S04]  /*0240*/  STS [R20], R6 ;  /* 0x0000000614007388 */ /* 0x004fe80000000800 */
[----:B---3--:R-:W-:Y:S04]  /*0250*/  STS [R20+0x240], R16 ;  /* 0x0002401014007388 */ /* 0x008fe80000000800 */
[----:B------:R0:W-:Y:S04]  /*0260*/  STS [R20+0x480], R14 ;  /* 0x0004800e14007388 */ /* 0x0001e80000000800 */
[----:B------:R-:W-:Y:S04]  /*0270*/  STS [R20+0x6c0], R12 ;  /* 0x0006c00c14007388 */ /* 0x000fe80000000800 */
[----:B------:R-:W-:Y:S01]  /*0280*/  STS [R20+0x900], R4 ;  /* 0x0009000414007388 */ /* 0x000fe20000000800 */
[----:B0-----:R-:W-:-:S03]  /*0290*/  FMUL R14, R35, 0.63661974668502807617 ;  /* 0x3f22f983230e7820 */ /* 0x001fc60000400000 */
[----:B------:R-:W-:Y:S04]  /*02a0*/  STS [R20+0xb40], R10 ;  /* 0x000b400a14007388 */ /* 0x000fe80000000800 */
[----:B------:R-:W-:Y:S01]  /*02b0*/  STS [R20+0xd80], R8 ;  /* 0x000d800814007388 */ /* 0x000fe20000000800 */
[----:B------:R-:W0:Y:S03]  /*02c0*/  F2I.NTZ R14, R14 ;  /* 0x0000000e000e7305 */ /* 0x000e260000203100 */
[----:B------:R-:W-:Y:S01]  /*02d0*/  STS [R20+0xfc0], R18 ;  /* 0x000fc01214007388 */ /* 0x000fe20000000800 */
[----:B------:R-:W-:Y:S01]  /*02e0*/  BAR.SYNC.DEFER_BLOCKING 0x0 ;  /* 0x0000000000007b1d */ /* 0x000fe20000010000 */
[----:B0-----:R-:W-:Y:S01]  /*02f0*/  I2FP.F32.S32 R36, R14 ;  /* 0x0000000e00247245 */ /* 0x001fe20000201400 */
[----:B------:R-:W-:-:S04]  /*0300*/  IMAD.MOV.U32 R38, RZ, RZ, R14 ;  /* 0x000000ffff267224 */ /* 0x000fc800078e000e */
[----:B------:R-:W-:Y:S04]  /*0310*/  LDS R23, [R22] ;  /* 0x0000000016177984 */ /* 0x000fe80000000800 */
[----:B------:R-:W-:Y:S04]  /*0320*/  LDS R24, [R22+0x10] ;  /* 0x0000100016187984 */ /* 0x000fe80000000800 */
[----:B------:R-:W-:Y:S04]  /*0330*/  LDS R25, [R22+0x20] ;  /* 0x0000200016197984 */ /* 0x000fe80000000800 */
[----:B------:R-:W-:Y:S04]  /*0340*/  LDS R10, [R22+0x30] ;  /* 0x00003000160a7984 */ /* 0x000fe80000000800 */
[----:B------:R-:W-:Y:S04]  /*0350*/  LDS R28, [R22+0x40] ;  /* 0x00004000161c7984 */ /* 0x000fe80000000800 */
[----:B------:R-:W-:Y:S04]  /*0360*/  LDS R27, [R22+0x50] ;  /* 0x00005000161b7984 */ /* 0x000fe80000000800 */
[----:B------:R-:W0:Y:S04]  /*0370*/  LDS R32, [R22+0x60] ;  /* 0x0000600016207984 */ /* 0x000e280000000800 */
[----:B------:R-:W1:Y:S01]  /*0380*/  LDS R21, [R22+0x70] ;  /* 0x0000700016157984 */ /* 0x000e620000000800 */
[----:B------:R-:W-:Y:S06]  /*0390*/  BAR.SYNC.DEFER_BLOCKING 0x0 ;  /* 0x0000000000007b1d */ /* 0x000fec0000010000 */
[----:B------:R2:W-:Y:S04]  /*03a0*/  STS [R20], R7 ;  /* 0x0000000714007388 */ /* 0x0005e80000000800 */
[----:B------:R-:W-:Y:S04]  /*03b0*/  STS [R20+0x240], R17 ;  /* 0x0002401114007388 */ /* 0x000fe80000000800 */
[----:B------:R-:W-:Y:S01]  /*03c0*/  STS [R20+0x480], R15 ;  /* 0x0004800f14007388 */ /* 0x000fe20000000800 */
[----:B0-----:R-:W-:Y:S01]  /*03d0*/  FADD R8, R25, R32 ;  /* 0x0000002019087221 */ /* 0x001fe20000000000 */
[----:B--2---:R-:W-:-:S02]  /*03e0*/  FADD R7, R23, -R28 ;  /* 0x8000001c17077221 */ /* 0x004fc40000000000 */
[----:B------:R-:W-:Y:S01]  /*03f0*/  STS [R20+0x6c0], R13 ;  /* 0x0006c00d14007388 */ /* 0x000fe20000000800 */
[C-C-:B-1----:R-:W-:Y:S01]  /*0400*/  FADD R18, R10.reuse, R21.reuse ;  /* 0x000000150a127221 */ /* 0x142fe20000000000 */
[----:B------:R-:W-:Y:S02]  /*0410*/  FADD R21, R10, -R21 ;  /* 0x800000150a157221 */ /* 0x000fe40000000000 */
[----:B------:R0:W-:Y:S04]  /*0420*/  STS [R20+0x900], R5 ;  /* 0x0009000514007388 */ /* 0x0001e80000000800 */
[----:B------:R1:W-:Y:S04]  /*0430*/  STS [R20+0xb40], R11 ;  /* 0x000b400b14007388 */ /* 0x0003e80000000800 */
[----:B------:R2:W-:Y:S01]  /*0440*/  STS [R20+0xd80], R9 ;  /* 0x000d800914007388 */ /* 0x0005e20000000800 */
[----:B0-----:R-:W-:-:S03]  /*0450*/  FFMA R5, R36, -1.5707962512969970703, R35 ;  /* 0xbfc90fda24057823 */ /* 0x001fc60000000023 */
[----:B------:R0:W-:Y:S01]  /*0460*/  STS [R20+0xfc0], R19 ;  /* 0x000fc01314007388 */ /* 0x0001e20000000800 */
[C---:B------:R-:W-:Y:S01]  /*0470*/  FFMA R5, R36.reuse, -7.5497894158615963534e-08, R5 ;  /* 0xb3a2216824057823 */ /* 0x040fe20000000005 */
[----:B-1----:R-:W-:Y:S01]  /*0480*/  FADD R11, R25, -R32 ;  /* 0x80000020190b7221 */ /* 0x002fe20000000000 */
[----:B------:R-:W-:Y:S02]  /*0490*/  BAR.SYNC.DEFER_BLOCKING 0x0 ;  /* 0x0000000000007b1d */ /* 0x000fe40000010000 */
[----:B------:R-:W-:Y:S01]  /*04a0*/  FFMA R36, R36, -5.3903029534742383927e-15, R5 ;  /* 0xa7c234c524247823 */ /* 0x000fe20000000005 */
[----:B------:R-:W-:Y:S01]  /*04b0*/  FADD R5, R23, R28 ;  /* 0x0000001c17057221 */ /* 0x000fe20000000000 */
[C-C-:B--2---:R-:W-:Y:S01]  /*04c0*/  FADD R9, R24.reuse, R27.reuse ;  /* 0x0000001b18097221 */ /* 0x144fe20000000000 */
[----:B0-----:R-:W-:Y:S02]  /*04d0*/  FADD R19, R24, -R27 ;  /* 0x8000001b18137221 */ /* 0x001fe40000000000 */
[C-C-:B------:R-:W-:Y:S01]  /*04e0*/  FADD R29, R5.reuse, R8.reuse ;  /* 0x00000008051d7221 */ /* 0x140fe20000000000 */
[----:B------:R-:W-:Y:S01]  /*04f0*/  FADD R5, R5, -R8 ;  /* 0x8000000805057221 */ /* 0x000fe20000000000 */
[----:B------:R-:W-:Y:S01]  /*0500*/  FMUL R8, R2, 0.70710676908493041992 ;  /* 0x3f3504f302087820 */ /* 0x000fe20000400000 */
[C-C-:B------:R-:W-:Y:S01]  /*0510*/  FADD R20, R9.reuse, R18.reuse ;  /* 0x0000001209147221 */ /* 0x140fe20000000000 */
[----:B------:R-:W-:-:S03]  /*0520*/  FADD R27, R9, -R18 ;  /* 0x80000012091b7221 */ /* 0x000fc60000000000 */
[C-C-:B------:R-:W-:Y:S01]  /*0530*/  FADD R25, R29.reuse, R20.reuse ;  /* 0x000000141d197221 */ /* 0x140fe20000000000 */
[----:B------:R-:W-:Y:S01]  /*0540*/  FADD R29, R29, -R20 ;  /* 0x800000141d1d7221 */ /* 0x000fe20000000000 */
[----:B------:R-:W-:Y:S04]  /*0550*/  LDS R16, [R22+0x10] ;  /* 0x0000100016107984 */ /* 0x000fe80000000800 */
[----:B------:R-:W0:Y:S04]  /*0560*/  LDS R17, [R22+0x50] ;  /* 0x0000500016117984 */ /* 0x000e280000000800 */
[----:B------:R-:W-:Y:S04]  /*0570*/  LDS R15, [R22] ;  /* 0x00000000160f7984 */ /* 0x000fe80000000800 */
[----:B------:R-:W1:Y:S04]  /*0580*/  LDS R12, [R22+0x40] ;  /* 0x00004000160c7984 */ /* 0x000e680000000800 */
[----:B------:R-:W-:Y:S04]  /*0590*/  LDS R6, [R22+0x20] ;  /* 0x0000200016067984 */ /* 0x000fe80000000800 */
[----:B------:R-:W2:Y:S04]  /*05a0*/  LDS R13, [R22+0x60] ;  /* 0x00006000160d7984 */ /* 0x000ea80000000800 */
[----:B------:R-:W-:Y:S04]  /*05b0*/  LDS R3, [R22+0x30] ;  /* 0x0000300016037984 */ /* 0x000fe80000000800 */
[----:B------:R-:W3:Y:S01]  /*05c0*/  LDS R4, [R22+0x70] ;  /* 0x0000700016047984 */ /* 0x000ee20000000800 */
[C-C-:B0-----:R-:W-:Y:S01]  /*05d0*/  FADD R23, R16.reuse, -R17.reuse ;  /* 0x8000001110177221 */ /* 0x141fe20000000000 */
[----:B------:R-:W-:-:S03]  /*05e0*/  FADD R17, R16, R17 ;  /* 0x0000001110117221 */ /* 0x000fc60000000000 */
[----:B------:R-:W-:Y:S01]  /*05f0*/  FMUL R10, R8, R23 ;  /* 0x00000017080a7220 */ /* 0x000fe20000400000 */
[----:B------:R-:W-:-:S03]  /*0600*/  FMUL R23, R23, 0.70710676908493041992 ;  /* 0x3f3504f317177820 */ /* 0x000fc60000400000 */
[----:B------:R-:W-:Y:S01]  /*0610*/  FFMA R9, R19, 0.70710676908493041992, -R10 ;  /* 0x3f3504f313097823 */ /* 0x000fe2000000080a */
[----:B------:R-:W-:Y:S01]  /*0620*/  FFMA R10, R8, R19, R23 ;  /* 0x00000013080a7223 */ /* 0x000fe20000000017 */
[C-C-:B-1----:R-:W-:Y:S01]  /*0630*/  FADD R19, R15.reuse, -R12.reuse ;  /* 0x8000000c0f137221 */ /* 0x142fe20000000000 */
[----:B------:R-:W-:-:S03]  /*0640*/  FADD R12, R15, R12 ;  /* 0x0000000c0f0c7221 */ /* 0x000fc60000000000 */
[CCC-:B------:R-:W-:Y:S01]  /*0650*/  FFMA R34, R2.reuse, R11.reuse, R19.reuse ;  /* 0x0000000b02227223 */ /* 0x1c0fe20000000013 */
[----:B------:R-:W-:Y:S01]  /*0660*/  FFMA R11, R2, -R11, R19 ;  /* 0x8000000b020b7223 */ /* 0x000fe20000000013 */
[C-C-:B--2---:R-:W-:Y:S01]  /*0670*/  FADD R15, R6.reuse, R13.reuse ;  /* 0x0000000d060f7221 */ /* 0x144fe20000000000 */
[----:B------:R-:W-:-:S03]  /*0680*/  FADD R6, R6, -R13 ;  /* 0x8000000d06067221 */ /* 0x000fc60000000000 */
[C-C-:B------:R-:W-:Y:S01]  /*0690*/  FADD R31, R12.reuse, R15.reuse ;  /* 0x0000000f0c1f7221 */ /* 0x140fe20000000000 */
[----:B------:R-:W-:Y:S01]  /*06a0*/  FADD R12, R12, -R15 ;  /* 0x8000000f0c0c7221 */ /* 0x000fe20000000000 */
[CCC-:B------:R-:W-:Y:S01]  /*06b0*/  FFMA R32, R2.reuse, -R6.reuse, R7.reuse ;  /* 0x8000000602207223 */ /* 0x1c0fe20000000007 */
[C---:B------:R-:W-:Y:S01]  /*06c0*/  FFMA R7, R2.reuse, R6, R7 ;  /* 0x0000000602077223 */ /* 0x040fe20000000007 */
[C-C-:B---3--:R-:W-:Y:S01]  /*06d0*/  FADD R13, R3.reuse, -R4.reuse ;  /* 0x80000004030d7221 */ /* 0x148fe20000000000 */
[----:B------:R-:W-:Y:S01]  /*06e0*/  FADD R4, R3, R4 ;  /* 0x0000000403047221 */ /* 0x000fe20000000000 */
[CCC-:B------:R-:W-:Y:S01]  /*06f0*/  FFMA R16, R2.reuse, R27.reuse, R12.reuse ;  /* 0x0000001b02107223 */ /* 0x1c0fe2000000000c */
[----:B------:R-:W-:Y:S01]  /*0700*/  FFMA R27, R2, -R27, R12 ;  /* 0x8000001b021b7223 */ /* 0x000fe2000000000c */
[C---:B------:R-:W-:Y:S01]  /*0710*/  FMUL R6, R8.reuse, R13 ;  /* 0x0000000d08067220 */ /* 0x040fe20000400000 */
[----:B------:R-:W-:Y:S01]  /*0720*/  FMUL R3, R13, -0.70710676908493041992 ;  /* 0xbf3504f30d037820 */ /* 0x000fe20000400000 */
[C-C-:B------:R-:W-:Y:S01]  /*0730*/  FADD R12, R17.reuse, R4.reuse ;  /* 0x00000004110c7221 */ /* 0x140fe20000000000 */
[----:B------:R-:W-:Y:S01]  /*0740*/  FADD R4, R17, -R4 ;  /* 0x8000000411047221 */ /* 0x000fe20000000000 */
[----:B------:R-:W-:Y:S01]  /*0750*/  FFMA R6, R21, -0.70710676908493041992, -R6 ;  /* 0xbf3504f315067823 */ /* 0x000fe20000000806 */
[----:B------:R-:W-:Y:S01]  /*0760*/  FFMA R3, R8, R21, R3 ;  /* 0x0000001508037223 */ /* 0x000fe20000000003 */
[----:B------:R-:W-:Y:S01]  /*0770*/  FADD R24, R31, R12 ;  /* 0x0000000c1f187221 */ /* 0x000fe20000000000 */
[CCC-:B------:R-:W-:Y:S01]  /*0780*/  FFMA R17, R2.reuse, -R4.reuse, R5.reuse ;  /* 0x8000000402117223 */ /* 0x1c0fe20000000005 */
[----:B------:R-:W-:Y:S01]  /*0790*/  FFMA R28, R2, R4, R5 ;  /* 0x00000004021c7223 */ /* 0x000fe20000000005 */
[C-C-:B------:R-:W-:Y:S01]  /*07a0*/  FADD R5, R9.reuse, R6.reuse ;  /* 0x0000000609057221 */ /* 0x140fe20000000000 */
[----:B------:R-:W-:Y:S01]  /*07b0*/  FADD R6, R9, -R6 ;  /* 0x8000000609067221 */ /* 0x000fe20000000000 */
[C-C-:B------:R-:W-:Y:S01]  /*07c0*/  FADD R9, R10.reuse, R3.reuse ;  /* 0x000000030a097221 */ /* 0x140fe20000000000 */
[----:B------:R-:W-:Y:S01]  /*07d0*/  FADD R3, R10, -R3 ;  /* 0x800000030a037221 */ /* 0x000fe20000000000 */
[----:B------:R-:W-:Y:S01]  /*07e0*/  FADD R19, R32, R5 ;  /* 0x0000000520137221 */ /* 0x000fe20000000000 */
[----:B------:R-:W-:Y:S01]  /*07f0*/  FADD R31, R31, -R12 ;  /* 0x8000000c1f1f7221 */ /* 0x000fe20000000000 */
[----:B------:R-:W-:Y:S01]  /*0800*/  FADD R39, R34, R9 ;  /* 0x0000000922277221 */ /* 0x000fe20000000000 */
[CCC-:B------:R-:W-:Y:S01]  /*0810*/  FFMA R23, R2.reuse, -R3.reuse, R7.reuse ;  /* 0x8000000302177223 */ /* 0x1c0fe20000000007 */
[----:B------:R-:W-:Y:S01]  /*0820*/  FFMA R21, R2, R3, R7 ;  /* 0x0000000302157223 */ /* 0x000fe20000000007 */
[----:B------:R-:W-:Y:S01]  /*0830*/  FADD R32, R32, -R5 ;  /* 0x8000000520207221 */ /* 0x000fe20000000000 */
[----:B------:R-:W-:Y:S01]  /*0840*/  FADD R34, R34, -R9 ;  /* 0x8000000922227221 */ /* 0x000fe20000000000 */
[CCC-:B------:R-:W-:Y:S01]  /*0850*/  FFMA R22, R2.reuse, R6.reuse, R11.reuse ;  /* 0x0000000602167223 */ /* 0x1c0fe2000000000b */
[----:B------:R-:W-:Y:S01]  /*0860*/  P2R R3, PR, RZ, 0x1 ;  /* 0x00000001ff037803 */ /* 0x000fe20000000000 */
[----:B------:R-:W-:Y:S01]  /*0870*/  FFMA R20, R2, -R6, R11 ;  /* 0x8000000602147223 */ /* 0x000fe2000000000b */
[----:B------:R-:W-:Y:S01]  /*0880*/  IMAD.MOV.U32 R15, RZ, RZ, R36 ;  /* 0x000000ffff0f7224 */ /* 0x000fe200078e0024 */
[----:B------:R-:W-:Y:S06]  /*0890*/  BAR.SYNC.DEFER_BLOCKING 0x0 ;  /* 0x0000000000007b1d */ /* 0x000fec0000010000 */
[----:B------:R-:W-:Y:S05]  /*08a0*/  @!P0 BRA `(.L_x_1) ;  /* 0x0000000400808947 */ /* 0x000fea0003800000 */
[----:B------:R-:W-:-:S13]  /*08b0*/  FSETP.NEU.AND P0, PT, |R35|, +INF , PT ;  /* 0x7f8000002300780b */ /* 0x000fda0003f0d200 */
[----:B------:R-:W-:Y:S01]  /*08c0*/  @!P0 FMUL R15, RZ, R35 ;  /* 0x00000023ff0f8220 */ /* 0x000fe20000400000 */
[----:B------:R-:W-:Y:S01]  /*08d0*/  @!P0 IMAD.MOV.U32 R14, RZ, RZ, RZ ;  /* 0x000000ffff0e8224 */ /* 0x000fe200078e00ff */
[----:B------:R-:W-:Y:S06]  /*08e0*/  @!P0 BRA `(.L_x_1) ;  /* 0x0000000400708947 */ /* 0x000fec0003800000 */
[----:B------:R-:W-:Y:S02]  /*08f0*/  IMAD.SHL.U32 R3, R35, 0x100, RZ ;  /* 0x0000010023037824 */ /* 0x000fe400078e00ff */
[----:B------:R-:W-:Y:S02]  /*0900*/  HFMA2 R9, -RZ, RZ, 0, 0 ;  /* 0x00000000ff097431 */ /* 0x000fe400000001ff */
[----:B------:R-:W-:Y:S01]  /*0910*/  IMAD.MOV.U32 R15, RZ, RZ, RZ ;  /* 0x000000ffff0f7224 */ /* 0x000fe200078e00ff */
[----:B------:R-:W0:Y:S01]  /*0920*/  LDCU.64 UR10, c[0x4][URZ] ;  /* 0x01000000ff0a77ac */ /* 0x000e220008000a00 */
[----:B------:R-:W-:Y:S01]  /*0930*/  LOP3.LUT R14, R3, 0x80000000, RZ, 0xfc, !PT ;  /* 0x80000000030e7812 */ /* 0x000fe200078efcff */
[----:B------:R-:W-:Y:S01]  /*0940*/  UMOV UR5, URZ ;  /* 0x000000ff00057c82 */ /* 0x000fe20008000000 */
[----:B------:R-:W-:-:S05]  /*0950*/  UMOV UR4, URZ ;  /* 0x000000ff00047c82 */ /* 0x000fca0008000000 */
.L_x_2:
[----:B0-----:R-:W-:Y:S02]  /*0960*/  IMAD.U32 R11, RZ, RZ, UR11 ;  /* 0x0000000bff0b7e24 */ /* 0x001fe4000f8e00ff */
[----:B------:R-:W-:-:S05]  /*0970*/  IMAD.U32 R10, RZ, RZ, UR10 ;  /* 0x0000000aff0a7e24 */ /* 0x000fca000f8e00ff */
[----:B------:R-:W2:Y:S01]  /*0980*/  LDG.E.CONSTANT R11, desc[UR6][R10.64] ;  /* 0x000000060a0b7981 */ /* 0x000ea2000c1e9900 */
[----:B------:R-:W-:Y:S01]  /*0990*/  UIADD3 UR4, UPT, UPT, UR4, 0x1, URZ ;  /* 0x0000000104047890 */ /* 0x000fe2000fffe0ff */
[C---:B------:R-:W-:Y:S01]  /*09a0*/  ISETP.EQ.AND P0, PT, R15.reuse, RZ, PT ;  /* 0x000000ff0f00720c */ /* 0x040fe20003f02270 */
[----:B------:R-:W-:Y:S01]  /*09b0*/  UIADD3 UR10, UP1, UPT, UR10, 0x4, URZ ;  /* 0x000000040a0a7890 */ /* 0x000fe2000ff3e0ff */
[C---:B------:R-:W-:Y:S01]  /*09c0*/  ISETP.EQ.AND P1, PT, R15.reuse, 0x4, PT ;  /* 0x000000040f00780c */ /* 0x040fe20003f22270 */
[----:B------:R-:W-:Y:S01]  /*09d0*/  UISETP.NE.AND UP0, UPT, UR4, 0x6, UPT ;  /* 0x000000060400788c */ /* 0x000fe2000bf05270 */
[C---:B------:R-:W-:Y:S01]  /*09e0*/  ISETP.EQ.AND P3, PT, R15.reuse, 0xc, PT ;  /* 0x0000000c0f00780c */ /* 0x040fe20003f62270 */
[----:B------:R-:W-:Y:S01]  /*09f0*/  UIADD3.X UR11, UPT, UPT, URZ, UR11, URZ, UP1, !UPT ;  /* 0x0000000bff0b7290 */ /* 0x000fe20008ffe4ff */
[C---:B------:R-:W-:Y:S02]  /*0a00*/  ISETP.EQ.AND P4, PT, R15.reuse, 0x10, PT ;  /* 0x000000100f00780c */ /* 0x040fe40003f82270 */
[----:B------:R-:W-:Y:S01]  /*0a10*/  ISETP.EQ.AND P5, PT, R15, 0x14, PT ;  /* 0x000000140f00780c */ /* 0x000fe20003fa2270 */
[----:B--2---:R-:W-:-:S03]  /*0a20*/  IMAD.WIDE.U32 R12, R11, R14, RZ ;  /* 0x0000000e0b0c7225 */ /* 0x004fc600078e00ff */
[----:B------:R-:W-:-:S04]  /*0a30*/  IADD3 R12, P2, PT, R12, R9, RZ ;  /* 0x000000090c0c7210 */ /* 0x000fc80007f5e0ff */
[----:B------:R-:W-:Y:S01]  /*0a40*/  IADD3.X R9, PT, PT, R13, UR5, RZ, P2, !PT ;  /* 0x000000050d097c10 */ /* 0x000fe200097fe4ff */
[--C-:B------:R-:W-:Y:S01]  /*0a50*/  @P0 IMAD.MOV.U32 R3, RZ, RZ, R12.reuse ;  /* 0x000000ffff030224 */ /* 0x100fe200078e000c */
[C---:B------:R-:W-:Y:S01]  /*0a60*/  ISETP.EQ.AND P2, PT, R15.reuse, 0x8, PT ;  /* 0x000000080f00780c */ /* 0x040fe20003f42270 */
[--C-:B------:R-:W-:Y:S02]  /*0a70*/  @P1 IMAD.MOV.U32 R4, RZ, RZ, R12.reuse ;  /* 0x000000ffff041224 */ /* 0x100fe400078e000c */
[--C-:B------:R-:W-:Y:S02]  /*0a80*/  @P3 IMAD.MOV.U32 R6, RZ, RZ, R12.reuse ;  /* 0x000000ffff063224 */ /* 0x100fe400078e000c */
[--C-:B------:R-:W-:Y:S02]  /*0a90*/  @P4 IMAD.MOV.U32 R7, RZ, RZ, R12.reuse ;  /* 0x000000ffff074224 */ /* 0x100fe400078e000c */
[----:B------:R-:W-:Y:S02]  /*0aa0*/  @P5 IMAD.MOV.U32 R8, RZ, RZ, R12 ;  /* 0x000000ffff085224 */ /* 0x000fe400078e000c */
[----:B------:R-:W-:-:S04]  /*0ab0*/  VIADD R15, R15, 0x4 ;  /* 0x000000040f0f7836 */ /* 0x000fc80000000000 */
[----:B------:R-:W-:Y:S01]  /*0ac0*/  @P2 MOV R5, R12 ;  /* 0x0000000c00052202 */ /* 0x000fe20000000f00 */
[----:B------:R-:W-:Y:S06]  /*0ad0*/  BRA.U UP0, `(.L_x_2) ;  /* 0xfffffffd00a07547 */ /* 0x000fec000b83ffff */
[----:B------:R-:W-:Y:S01]  /*0ae0*/  SHF.R.U32.HI R10, RZ, 0x17, R35 ;  /* 0x00000017ff0a7819 */ /* 0x000fe20000011623 */
[----:B------:R-:W-:Y:S03]  /*0af0*/  BSSY.RECONVERGENT B1, `(.L_x_3) ;  /* 0x0000029000017945 */ /* 0x000fe60003800200 */
[C---:B------:R-:W-:Y:S02]  /*0b00*/  LOP3.LUT R11, R10.reuse, 0xe0, RZ, 0xc0, !PT ;  /* 0x000000e00a0b7812 */ /* 0x040fe400078ec0ff */
[----:B------:R-:W-:-:S03]  /*0b10*/  LOP3.LUT P6, RZ, R10, 0x1f, RZ, 0xc0, !PT ;  /* 0x0000001f0aff7812 */ /* 0x000fc600078cc0ff */
[----:B------:R-:W-:-:S05]  /*0b20*/  VIADD R11, R11, 0xffffff80 ;  /* 0xffffff800b0b7836 */ /* 0x000fca0000000000 */
[----:B------:R-:W-:-:S04]  /*0b30*/  SHF.R.U32.HI R11, RZ, 0x5, R11 ;  /* 0x00000005ff0b7819 */ /* 0x000fc8000001160b */
[----:B------:R-:W-:-:S04]  /*0b40*/  LEA R15, -R11, RZ, 0x2 ;  /* 0x000000ff0b0f7211 */ /* 0x000fc800078e11ff */
[C---:B------:R-:W-:Y:S02]  /*0b50*/  ISETP.EQ.AND P3, PT, R15.reuse, -0x18, PT ;  /* 0xffffffe80f00780c */ /* 0x040fe40003f62270 */
[C---:B------:R-:W-:Y:S02]  /*0b60*/  ISETP.EQ.AND P4, PT, R15.reuse, -0x14, PT ;  /* 0xffffffec0f00780c */ /* 0x040fe40003f82270 */
[C---:B------:R-:W-:Y:S02]  /*0b70*/  ISETP.EQ.AND P0, PT, R15.reuse, -0x10, PT ;  /* 0xfffffff00f00780c */ /* 0x040fe40003f02270 */
[C---:B------:R-:W-:Y:S02]  /*0b80*/  ISETP.EQ.AND P1, PT, R15.reuse, -0xc, PT ;  /* 0xfffffff40f00780c */ /* 0x040fe40003f22270 */
[C---:B------:R-:W-:Y:S02]  /*0b90*/  ISETP.EQ.AND P2, PT, R15.reuse, -0x8, PT ;  /* 0xfffffff80f00780c */ /* 0x040fe40003f42270 */
[----:B------:R-:W-:-:S03]  /*0ba0*/  ISETP.EQ.AND P5, PT, R15, 0x4, PT ;  /* 0x000000040f00780c */ /* 0x000fc60003fa2270 */
[--C-:B------:R-:W-:Y:S01]  /*0bb0*/  @P3 IMAD.MOV.U32 R14, RZ, RZ, R3.reuse ;  /* 0x000000ffff0e3224 */ /* 0x100fe200078e0003 */
[C---:B------:R-:W-:Y:S01]  /*0bc0*/  ISETP.EQ.AND P3, PT, R15.reuse, -0x4, PT ;  /* 0xfffffffc0f00780c */ /* 0x040fe20003f62270 */
[----:B------:R-:W-:Y:S02]  /*0bd0*/  @P4 IMAD.MOV.U32 R11, RZ, RZ, R3 ;  /* 0x000000ffff0b4224 */ /* 0x000fe400078e0003 */
[--C-:B------:R-:W-:Y:S01]  /*0be0*/  @P4 IMAD.MOV.U32 R14, RZ, RZ, R4.reuse ;  /* 0x000000ffff0e4224 */ /* 0x100fe200078e0004 */
[----:B------:R-:W-:Y:S01]  /*0bf0*/  ISETP.EQ.AND P4, PT, R15, RZ, PT ;  /* 0x000000ff0f00720c */ /* 0x000fe20003f82270 */
[----:B------:R-:W-:Y:S01]  /*0c00*/  @P0 IMAD.MOV.U32 R11, RZ, RZ, R4 ;  /* 0x000000ffff0b0224 */ /* 0x000fe200078e0004 */
[----:B------:R-:W-:Y:S01]  /*0c10*/  @P1 MOV R11, R5 ;  /* 0x00000005000b1202 */ /* 0x000fe20000000f00 */
[----:B------:R-:W-:Y:S02]  /*0c20*/  @P2 IMAD.MOV.U32 R11, RZ, RZ, R6 ;  /* 0x000000ffff0b2224 */ /* 0x000fe400078e0006 */
[----:B------:R-:W-:-:S02]  /*0c30*/  @P0 IMAD.MOV.U32 R14, RZ, RZ, R5 ;  /* 0x000000ffff0e0224 */ /* 0x000fc400078e0005 */
[----:B------:R-:W-:Y:S02]  /*0c40*/  @P1 IMAD.MOV.U32 R14, RZ, RZ, R6 ;  /* 0x000000ffff0e1224 */ /* 0x000fe400078e0006 */
[--C-:B------:R-:W-:Y:S02]  /*0c50*/  @P3 IMAD.MOV.U32 R11, RZ, RZ, R7.reuse ;  /* 0x000000ffff0b3224 */ /* 0x100fe400078e0007 */
[----:B------:R-:W-:Y:S02]  /*0c60*/  @P2 IMAD.MOV.U32 R14, RZ, RZ, R7 ;  /* 0x000000ffff0e2224 */ /* 0x000fe400078e0007 */
[----:B------:R-:W-:Y:S01]  /*0c70*/  @P4 MOV R11, R8 ;  /* 0x00000008000b4202 */ /* 0x000fe20000000f00 */
[--C-:B------:R-:W-:Y:S02]  /*0c80*/  @P5 IMAD.MOV.U32 R11, RZ, RZ, R9.reuse ;  /* 0x000000ffff0b5224 */ /* 0x100fe400078e0009 */
[----:B------:R-:W-:Y:S02]  /*0c90*/  @P3 IMAD.MOV.U32 R14, RZ, RZ, R8 ;  /* 0x000000ffff0e3224 */ /* 0x000fe400078e0008 */
[----:B------:R-:W-:-:S02]  /*0ca0*/  @P4 IMAD.MOV.U32 R14, RZ, RZ, R9 ;  /* 0x000000ffff0e4224 */ /* 0x000fc400078e0009 */
[----:B------:R-:W-:Y:S01]  /*0cb0*/  IMAD.MOV.U32 R12, RZ, RZ, R11 ;  /* 0x000000ffff0c7224 */ /* 0x000fe200078e000b */
[----:B------:R-:W-:Y:S06]  /*0cc0*/  @!P6 BRA `(.L_x_4) ;  /* 0x00000000002ce947 */ /* 0x000fec0003800000 */
[----:B------:R-:W-:Y:S01]  /*0cd0*/  @P0 IMAD.MOV.U32 R13, RZ, RZ, R3 ;  /* 0x000000ffff0d0224 */ /* 0x000fe200078e0003 */
[----:B------:R-:W-:Y:S01]  /*0ce0*/  ISETP.EQ.AND P0, PT, R15, 0x8, PT ;  /* 0x000000080f00780c */ /* 0x000fe20003f02270 */
[----:B------:R-:W-:Y:S01]  /*0cf0*/  @P1 IMAD.MOV.U32 R13, RZ, RZ, R4 ;  /* 0x000000ffff0d1224 */ /* 0x000fe200078e0004 */
[----:B------:R-:W-:Y:S01]  /*0d00*/  @P2 MOV R13, R5 ;  /* 0x00000005000d2202 */ /* 0x000fe20000000f00 */
[----:B------:R-:W-:Y:S01]  /*0d10*/  @P3 IMAD.MOV.U32 R13, RZ, RZ, R6 ;  /* 0x000000ffff0d3224 */ /* 0x000fe200078e0006 */
[----:B------:R-:W-:Y:S01]  /*0d20*/  LOP3.LUT R11, R10, 0x1f, RZ, 0xc0, !PT ;  /* 0x0000001f0a0b7812 */ /* 0x000fe200078ec0ff */
[----:B------:R-:W-:Y:S02]  /*0d30*/  @P4 IMAD.MOV.U32 R13, RZ, RZ, R7 ;  /* 0x000000ffff0d4224 */ /* 0x000fe400078e0007 */
[----:B------:R-:W-:Y:S01]  /*0d40*/  @P5 IMAD.MOV.U32 R13, RZ, RZ, R8 ;  /* 0x000000ffff0d5224 */ /* 0x000fe200078e0008 */
[----:B------:R-:W-:-:S05]  /*0d50*/  SHF.L.W.U32.HI R14, R12, R11, R14 ;  /* 0x0000000b0c0e7219 */ /* 0x000fca0000010e0e */
[----:B------:R-:W-:-:S05]  /*0d60*/  @P0 IMAD.MOV.U32 R13, RZ, RZ, R9 ;  /* 0x000000ffff0d0224 */ /* 0x000fca00078e0009 */
[----:B------:R-:W-:-:S07]  /*0d70*/  SHF.L.W.U32.HI R12, R13, R11, R12 ;  /* 0x0000000b0d0c7219 */ /* 0x000fce0000010e0c */
.L_x_4:
[----:B------:R-:W-:Y:S05]  /*0d80*/  BSYNC.RECONVERGENT B1 ;  /* 0x0000000000017941 */ /* 0x000fea0003800200 */
.L_x_3:
[C---:B------:R-:W-:Y:S01]  /*0d90*/  SHF.L.W.U32.HI R18, R12.reuse, 0x2, R14 ;  /* 0x000000020c127819 */ /* 0x040fe20000010e0e */
[----:B------:R-:W-:Y:S01]  /*0da0*/  IMAD.SHL.U32 R10, R12, 0x4, RZ ;  /* 0x000000040c0a7824 */ /* 0x000fe200078e00ff */
[----:B------:R-:W-:Y:S01]  /*0db0*/  UMOV UR4, 0x54442d19 ;  /* 0x54442d1900047882 */ /* 0x000fe20000000000 */
[----:B------:R-:W-:Y:S01]  /*0dc0*/  UMOV UR5, 0x3bf921fb ;  /* 0x3bf921fb00057882 */ /* 0x000fe20000000000 */
[----:B------:R-:W-:Y:S02]  /*0dd0*/  SHF.R.S32.HI R9, RZ, 0x1f, R18 ;  /* 0x0000001fff097819 */ /* 0x000fe40000011412 */
[----:B------:R-:W-:Y:S02]  /*0de0*/  ISETP.GE.AND P0, PT, R35, RZ, PT ;  /* 0x000000ff2300720c */ /* 0x000fe40003f06270 */
[C---:B------:R-:W-:Y:S02]  /*0df0*/  LOP3.LUT R10, R9.reuse, R10, RZ, 0x3c, !PT ;  /* 0x0000000a090a7212 */ /* 0x040fe400078e3cff */
[----:B------:R-:W-:-:S02]  /*0e00*/  LOP3.LUT R11, R9, R18, RZ, 0x3c, !PT ;  /* 0x00000012090b7212 */ /* 0x000fc400078e3cff */
[----:B------:R-:W-:Y:S02]  /*0e10*/  SHF.R.U32.HI R9, RZ, 0x1e, R14 ;  /* 0x0000001eff097819 */ /* 0x000fe4000001160e */
[C---:B------:R-:W-:Y:S02]  /*0e20*/  LOP3.LUT R15, R18.reuse, R35, RZ, 0x3c, !PT ;  /* 0x00000023120f7212 */ /* 0x040fe400078e3cff */
[----:B------:R-:W0:Y:S01]  /*0e30*/  I2F.F64.S64 R10, R10 ;  /* 0x0000000a000a7312 */ /* 0x000e220000301c00 */
[----:B------:R-:W-:Y:S02]  /*0e40*/  LEA.HI R14, R18, R9, RZ, 0x1 ;  /* 0x00000009120e7211 */ /* 0x000fe400078f08ff */
[----:B------:R-:W-:Y:S02]  /*0e50*/  ISETP.GE.AND P1, PT, R15, RZ, PT ;  /* 0x000000ff0f00720c */ /* 0x000fe40003f26270 */
[----:B------:R-:W-:-:S05]  /*0e60*/  IADD3 R9, PT, PT, -R14, RZ, RZ ;  /* 0x000000ff0e097210 */ /* 0x000fca0007ffe1ff */
[----:B------:R-:W-:Y:S01]  /*0e70*/  @!P0 IMAD.MOV.U32 R14, RZ, RZ, R9 ;  /* 0x000000ffff0e8224 */ /* 0x000fe200078e0009 */
[----:B0-----:R-:W-:-:S10]  /*0e80*/  DMUL R12, R10, UR4 ;  /* 0x000000040a0c7c28 */ /* 0x001fd40008000000 */
[----:B------:R-:W0:Y:S02]  /*0e90*/  F2F.F32.F64 R12, R12 ;  /* 0x0000000c000c7310 */ /* 0x000e240000301000 */
[----:B0-----:R-:W-:-:S07]  /*0ea0*/  FSEL R15, -R12, R12, !P1 ;  /* 0x0000000c0c0f7208 */ /* 0x001fce0004800100 */
.L_x_1:
[----:B------:R-:W-:Y:S05]  /*0eb0*/  BSYNC.RECONVERGENT B0 ;  /* 0x0000000000007941 */ /* 0x000fea0003800200 */
.L_x_0:
[----:B------:R-:W-:Y:S02]  /*0ec0*/  IMAD.MOV.U32 R9, RZ, RZ, 0x37cbac00 ;  /* 0x37cbac00ff097424 */ /* 0x000fe400078e00ff */
[----:B------:R-:W-:Y:S01]  /*0ed0*/  FMUL R12, R15, R15 ;  /* 0x0000000f0f0c7220 */ /* 0x000fe20000400000 */
[C---:B------:R-:W-:Y:S01]  /*0ee0*/  LOP3.LUT R10, R14.reuse, 0x1, RZ, 0xc0, !PT ;  /* 0x000000010e0a7812 */ /* 0x040fe200078ec0ff */
[----:B------:R-:W-:Y:S01]  /*0ef0*/  VIADD R14, R14, 0x1 ;  /* 0x000000010e0e7836 */ /* 0x000fe20000000000 */
[----:B------:R-:W-:Y:S01]  /*0f00*/  FSETP.GE.AND P2, PT, |R35|, 105615, PT ;  /* 0x47ce47802300780b */ /* 0x000fe20003f46200 */
[----:B------:R-:W-:Y:S01]  /*0f10*/  FFMA R11, R12, R9, -0.0013887860113754868507 ;  /* 0xbab607ed0c0b7423 */ /* 0x000fe20000000009 */
[----:B------:R-:W-:Y:S01]  /*0f20*/  ISETP.NE.U32.AND P0, PT, R10, 0x1, PT ;  /* 0x000000010a00780c */ /* 0x000fe20003f05070 */
[----:B------:R-:W-:Y:S01]  /*0f30*/  IMAD.MOV.U32 R10, RZ, RZ, 0x3c0885e4 ;  /* 0x3c0885e4ff0a7424 */ /* 0x000fe200078e00ff */
[----:B------:R-:W-:Y:S01]  /*0f40*/  LOP3.LUT P1, RZ, R14, 0x2, RZ, 0xc0, !PT ;  /* 0x000000020eff7812 */ /* 0x000fe2000782c0ff */
[----:B------:R-:W-:Y:S01]  /*0f50*/  BSSY.RECONVERGENT B0, `(.L_x_5) ;  /* 0x000006a000007945 */ /* 0x000fe20003800200 */
[----:B------:R-:W-:Y:S01]  /*0f60*/  FSEL R13, R11, -0.00019574658654164522886, P0 ;  /* 0xb94d41530b0d7808 */ /* 0x000fe20000000000 */
[----:B------:R-:W-:Y:S01]  /*0f70*/  IMAD.MOV.U32 R11, RZ, RZ, 0x3e2aaaa8 ;  /* 0x3e2aaaa8ff0b7424 */ /* 0x000fe200078e00ff */
[----:B------:R-:W-:-:S02]  /*0f80*/  FSEL R37, R10, 0.041666727513074874878, !P0 ;  /* 0x3d2aaabb0a257808 */ /* 0x000fc40004000000 */
[----:B------:R-:W-:Y:S02]  /*0f90*/  FSEL R18, R15, 1, !P0 ;  /* 0x3f8000000f127808 */ /* 0x000fe40004000000 */
[----:B------:R-:W-:Y:S01]  /*0fa0*/  FSEL R14, -R11, -0.4999999701976776123, !P0 ;  /* 0xbeffffff0b0e7808 */ /* 0x000fe20004000100 */
[----:B------:R-:W-:-:S04]  /*0fb0*/  FFMA R13, R12, R13, R37 ;  /* 0x0000000d0c0d7223 */ /* 0x000fc80000000025 */
[C---:B------:R-:W-:Y:S01]  /*0fc0*/  FFMA R14, R12.reuse, R13, R14 ;  /* 0x0000000d0c0e7223 */ /* 0x040fe2000000000e */
[----:B------:R-:W-:-:S04]  /*0fd0*/  FFMA R13, R12, R18, RZ ;  /* 0x000000120c0d7223 */ /* 0x000fc800000000ff */
[----:B------:R-:W-:-:S04]  /*0fe0*/  FFMA R18, R13, R14, R18 ;  /* 0x0000000e0d127223 */ /* 0x000fc80000000012 */
[----:B------:R-:W-:Y:S01]  /*0ff0*/  @P1 FADD R18, RZ, -R18 ;  /* 0x80000012ff121221 */ /* 0x000fe20000000000 */
[----:B------:R-:W-:Y:S06]  /*1000*/  @!P2 BRA `(.L_x_6) ;  /* 0x000000040078a947 */ /* 0x000fec0003800000 */
[----:B------:R-:W-:-:S13]  /*1010*/  FSETP.NEU.AND P0, PT, |R35|, +INF , PT ;  /* 0x7f8000002300780b */ /* 0x000fda0003f0d200 */
[----:B------:R-:W-:Y:S01]  /*1020*/  @!P0 FMUL R36, RZ, R35 ;  /* 0x00000023ff248220 */ /* 0x000fe20000400000 */
[----:B------:R-:W-:Y:S01]  /*1030*/  @!P0 MOV R38, RZ ;  /* 0x000000ff00268202 */ /* 0x000fe20000000f00 */
[----:B------:R-:W-:Y:S06]  /*1040*/  @!P0 BRA `(.L_x_6) ;  /* 0x0000000400688947 */ /* 0x000fec0003800000 */
[----:B------:R-:W-:Y:S01]  /*1050*/  IMAD.SHL.U32 R12, R35, 0x100, RZ ;  /* 0x00000100230c7824 */ /* 0x000fe200078e00ff */
[----:B------:R-:W-:Y:S01]  /*1060*/  CS2R R36, SRZ ;  /* 0x0000000000247805 */ /* 0x000fe2000001ff00 */
[----:B------:R-:W0:Y:S03]  /*1070*/  LDCU.64 UR10, c[0x4][URZ] ;  /* 0x01000000ff0a77ac */ /* 0x000e260008000a00 */
[----:B------:R-:W-:Y:S01]  /*1080*/  LOP3.LUT R43, R12, 0x80000000, RZ, 0xfc, !PT ;  /* 0x800000000c2b7812 */ /* 0x000fe200078efcff */
[----:B------:R-:W-:Y:S01]  /*1090*/  UMOV UR5, URZ ;  /* 0x000000ff00057c82 */ /* 0x000fe20008000000 */
[----:B------:R-:W-:-:S05]  /*10a0*/  UMOV UR4, URZ ;  /* 0x000000ff00047c82 */ /* 0x000fca0008000000 */
.L_x_7:
        /* <DEDUP_REMOVED lines=11> */
[----:B------:R-:W-:-:S02]  /*1160*/  ISETP.EQ.AND P4, PT, R36, 0x10, PT ;  /* 0x000000102400780c */ /* 0x000fc40003f82270 */
[C---:B------:R-:W-:Y:S01]  /*1170*/  ISETP.EQ.AND P5, PT, R36.reuse, 0x14, PT ;  /* 0x000000142400780c */ /* 0x040fe20003fa2270 */
[----:B------:R-:W-:Y:S02]  /*1180*/  VIADD R36, R36, 0x4 ;  /* 0x0000000424247836 */ /* 0x000fe40000000000 */
[----:B--2---:R-:W-:-:S03]  /*1190*/  IMAD.WIDE.U32 R14, R12, R43, RZ ;  /* 0x0000002b0c0e7225 */ /* 0x004fc600078e00ff */
[----:B------:R-:W-:-:S04]  /*11a0*/  IADD3 R14, P6, PT, R14, R37, RZ ;  /* 0x000000250e0e7210 */ /* 0x000fc80007fde0ff */
[----:B------:R-:W-:Y:S01]  /*11b0*/  IADD3.X R37, PT, PT, R15, UR5, RZ, P6, !PT ;  /* 0x000000050f257c10 */ /* 0x000fe2000b7fe4ff */
[--C-:B------:R-:W-:Y:S01]  /*11c0*/  @P0 IMAD.MOV.U32 R3, RZ, RZ, R14.reuse ;  /* 0x000000ffff030224 */ /* 0x100fe200078e000e */
[----:B------:R-:W-:Y:S01]  /*11d0*/  @P2 MOV R5, R14 ;  /* 0x0000000e00052202 */ /* 0x000fe20000000f00 */
[--C-:B------:R-:W-:Y:S02]  /*11e0*/  @P1 IMAD.MOV.U32 R4, RZ, RZ, R14.reuse ;  /* 0x000000ffff041224 */ /* 0x100fe400078e000e */
[--C-:B------:R-:W-:Y:S02]  /*11f0*/  @P3 IMAD.MOV.U32 R6, RZ, RZ, R14.reuse ;  /* 0x000000ffff063224 */ /* 0x100fe400078e000e */
[--C-:B------:R-:W-:Y:S02]  /*1200*/  @P4 IMAD.MOV.U32 R7, RZ, RZ, R14.reuse ;  /* 0x000000ffff074224 */ /* 0x100fe400078e000e */
[----:B------:R-:W-:Y:S01]  /*1210*/  @P5 IMAD.MOV.U32 R8, RZ, RZ, R14 ;  /* 0x000000ffff085224 */ /* 0x000fe200078e000e */
        /* <DEDUP_REMOVED lines=13> */
[----:B------:R-:W-:-:S03]  /*12f0*/  ISETP.EQ.AND P5, PT, R15, RZ, PT ;  /* 0x000000ff0f00720c */ /* 0x000fc60003fa2270 */
[--C-:B------:R-:W-:Y:S01]  /*1300*/  @P3 IMAD.MOV.U32 R36, RZ, RZ, R3.reuse ;  /* 0x000000ffff243224 */ /* 0x100fe200078e0003 */
[C---:B------:R-:W-:Y:S01]  /*1310*/  ISETP.EQ.AND P3, PT, R15.reuse, -0x4, PT ;  /* 0xfffffffc0f00780c */ /* 0x040fe20003f62270 */
[----:B------:R-:W-:Y:S02]  /*1320*/  @P4 IMAD.MOV.U32 R12, RZ, RZ, R3 ;  /* 0x000000ffff0c4224 */ /* 0x000fe400078e0003 */
[--C-:B------:R-:W-:Y:S01]  /*1330*/  @P4 IMAD.MOV.U32 R36, RZ, RZ, R4.reuse ;  /* 0x000000ffff244224 */ /* 0x100fe200078e0004 */
[----:B------:R-:W-:Y:S01]  /*1340*/  ISETP.EQ.AND P4, PT, R15, 0x4, PT ;  /* 0x000000040f00780c */ /* 0x000fe20003f82270 */
[----:B------:R-:W-:Y:S01]  /*1350*/  @P2 IMAD.MOV.U32 R12, RZ, RZ, R4 ;  /* 0x000000ffff0c2224 */ /* 0x000fe200078e0004 */
[----:B------:R-:W-:Y:S01]  /*1360*/  @P1 MOV R12, R5 ;  /* 0x00000005000c1202 */ /* 0x000fe20000000f00 */
[----:B------:R-:W-:Y:S02]  /*1370*/  @P2 IMAD.MOV.U32 R36, RZ, RZ, R5 ;  /* 0x000000ffff242224 */ /* 0x000fe400078e0005 */
[----:B------:R-:W-:-:S02]  /*1380*/  @P1 IMAD.MOV.U32 R36, RZ, RZ, R6 ;  /* 0x000000ffff241224 */ /* 0x000fc400078e0006 */
[----:B------:R-:W-:Y:S02]  /*1390*/  @P0 IMAD.MOV.U32 R12, RZ, RZ, R6 ;  /* 0x000000ffff0c0224 */ /* 0x000fe400078e0006 */
[--C-:B------:R-:W-:Y:S02]  /*13a0*/  @P0 IMAD.MOV.U32 R36, RZ, RZ, R7.reuse ;  /* 0x000000ffff240224 */ /* 0x100fe400078e0007 */
[----:B------:R-:W-:Y:S01]  /*13b0*/  @P3 IMAD.MOV.U32 R12, RZ, RZ, R7 ;  /* 0x000000ffff0c3224 */ /* 0x000fe200078e0007 */
[----:B------:R-:W-:Y:S01]  /*13c0*/  @P5 MOV R12, R8 ;  /* 0x00000008000c5202 */ /* 0x000fe20000000f00 */
[----:B------:R-:W-:Y:S02]  /*13d0*/  @P3 IMAD.MOV.U32 R36, RZ, RZ, R8 ;  /* 0x000000ffff243224 */ /* 0x000fe400078e0008 */
[--C-:B------:R-:W-:Y:S02]  /*13e0*/  @P5 IMAD.MOV.U32 R36, RZ, RZ, R37.reuse ;  /* 0x000000ffff245224 */ /* 0x100fe400078e0025 */
[----:B------:R-:W-:Y:S01]  /*13f0*/  @P4 IMAD.MOV.U32 R12, RZ, RZ, R37 ;  /* 0x000000ffff0c4224 */ /* 0x000fe200078e0025 */
[----:B------:R-:W-:Y:S06]  /*1400*/  @!P6 BRA `(.L_x_9) ;  /* 0x00000000002ce947 */ /* 0x000fec0003800000 */
[----:B------:R-:W-:Y:S02]  /*1410*/  @P2 IMAD.MOV.U32 R13, RZ, RZ, R3 ;  /* 0x000000ffff0d2224 */ /* 0x000fe400078e0003 */
[----:B------:R-:W-:Y:S02]  /*1420*/  @P1 IMAD.MOV.U32 R13, RZ, RZ, R4 ;  /* 0x000000ffff0d1224 */ /* 0x000fe400078e0004 */
[----:B------:R-:W-:Y:S01]  /*1430*/  @P0 IMAD.MOV.U32 R13, RZ, RZ, R5 ;  /* 0x000000ffff0d0224 */ /* 0x000fe200078e0005 */
[----:B------:R-:W-:Y:S02]  /*1440*/  ISETP.EQ.AND P0, PT, R15, 0x8, PT ;  /* 0x000000080f00780c */ /* 0x000fe40003f02270 */
[----:B------:R-:W-:Y:S01]  /*1450*/  @P3 MOV R13, R6 ;  /* 0x00000006000d3202 */ /* 0x000fe20000000f00 */
[----:B------:R-:W-:Y:S01]  /*1460*/  @P5 IMAD.MOV.U32 R13, RZ, RZ, R7 ;  /* 0x000000ffff0d5224 */ /* 0x000fe200078e0007 */
[----:B------:R-:W-:Y:S01]  /*1470*/  LOP3.LUT R15, R14, 0x1f, RZ, 0xc0, !PT ;  /* 0x0000001f0e0f7812 */ /* 0x000fe200078ec0ff */
[----:B------:R-:W-:-:S03]  /*1480*/  @P4 IMAD.MOV.U32 R13, RZ, RZ, R8 ;  /* 0x000000ffff0d4224 */ /* 0x000fc600078e0008 */
[----:B------:R-:W-:-:S05]  /*1490*/  SHF.L.W.U32.HI R36, R12, R15, R36 ;  /* 0x0000000f0c247219 */ /* 0x000fca0000010e24 */
[----:B------:R-:W-:-:S05]  /*14a0*/  @P0 IMAD.MOV.U32 R13, RZ, RZ, R37 ;  /* 0x000000ffff0d0224 */ /* 0x000fca00078e0025 */
[----:B------:R-:W-:-:S07]  /*14b0*/  SHF.L.W.U32.HI R12, R13, R15, R12 ;  /* 0x0000000f0d0c7219 */ /* 0x000fce0000010e0c */
.L_x_9:
[----:B------:R-:W-:Y:S05]  /*14c0*/  BSYNC.RECONVERGENT B1 ;  /* 0x0000000000017941 */ /* 0x000fea0003800200 */
.L_x_8:
[C---:B------:R-:W-:Y:S01]  /*14d0*/  SHF.L.W.U32.HI R38, R12.reuse, 0x2, R36 ;  /* 0x000000020c267819 */ /* 0x040fe20000010e24 */
[----:B------:R-:W-:Y:S01]  /*14e0*/  IMAD.SHL.U32 R12, R12, 0x4, RZ ;  /* 0x000000040c0c7824 */ /* 0x000fe200078e00ff */
[----:B------:R-:W-:Y:S01]  /*14f0*/  UMOV UR4, 0x54442d19 ;  /* 0x54442d1900047882 */ /* 0x000fe20000000000 */
[----:B------:R-:W-:Y:S01]  /*1500*/  UMOV UR5, 0x3bf921fb ;  /* 0x3bf921fb00057882 */ /* 0x000fe20000000000 */
[----:B------:R-:W-:Y:S02]  /*1510*/  SHF.R.S32.HI R13, RZ, 0x1f, R38 ;  /* 0x0000001fff0d7819 */ /* 0x000fe40000011426 */
[----:B------:R-:W-:Y:S02]  /*1520*/  SHF.R.U32.HI R37, RZ, 0x1e, R36 ;  /* 0x0000001eff257819 */ /* 0x000fe40000011624 */
[C---:B------:R-:W-:Y:S02]  /*1530*/  LOP3.LUT R12, R13.reuse, R12, RZ, 0x3c, !PT ;  /* 0x0000000c0d0c7212 */ /* 0x040fe400078e3cff */
[----:B------:R-:W-:-:S02]  /*1540*/  LOP3.LUT R13, R13, R38, RZ, 0x3c, !PT ;  /* 0x000000260d0d7212 */ /* 0x000fc400078e3cff */
[----:B------:R-:W-:Y:S02]  /*1550*/  ISETP.GE.AND P1, PT, R35, RZ, PT ;  /* 0x000000ff2300720c */ /* 0x000fe40003f26270 */
[C---:B------:R-:W-:Y:S02]  /*1560*/  LOP3.LUT R35, R38.reuse, R35, RZ, 0x3c, !PT ;  /* 0x0000002326237212 */ /* 0x040fe400078e3cff */
[----:B------:R-:W0:Y:S01]  /*1570*/  I2F.F64.S64 R12, R12 ;  /* 0x0000000c000c7312 */ /* 0x000e220000301c00 */
[----:B------:R-:W-:Y:S02]  /*1580*/  LEA.HI R38, R38, R37, RZ, 0x1 ;  /* 0x0000002526267211 */ /* 0x000fe400078f08ff */
[----:B------:R-:W-:-:S03]  /*1590*/  ISETP.GE.AND P0, PT, R35, RZ, PT ;  /* 0x000000ff2300720c */ /* 0x000fc60003f06270 */
[----:B------:R-:W-:-:S05]  /*15a0*/  IMAD.MOV R35, RZ, RZ, -R38 ;  /* 0x000000ffff237224 */ /* 0x000fca00078e0a26 */
[----:B------:R-:W-:Y:S01]  /*15b0*/  @!P1 MOV R38, R35 ;  /* 0x0000002300269202 */ /* 0x000fe20000000f00 */
[----:B0-----:R-:W-:-:S10]  /*15c0*/  DMUL R14, R12, UR4 ;  /* 0x000000040c0e7c28 */ /* 0x001fd40008000000 */
[----:B------:R-:W0:Y:S02]  /*15d0*/  F2F.F32.F64 R14, R14 ;  /* 0x0000000e000e7310 */ /* 0x000e240000301000 */
[----:B0-----:R-:W-:-:S07]  /*15e0*/  FSEL R36, -R14, R14, !P0 ;  /* 0x0000000e0e247208 */ /* 0x001fce0004000100 */
.L_x_6:
[----:B------:R-:W-:Y:S05]  /*15f0*/  BSYNC.RECONVERGENT B0 ;  /* 0x0000000000007941 */ /* 0x000fea0003800200 */
.L_x_5:
[----:B------:R-:W-:Y:S01]  /*1600*/  FMUL R35, R2, 0.39269909262657165527 ;  /* 0x3ec90fdb02237820 */ /* 0x000fe20000400000 */
[----:B------:R-:W-:Y:S01]  /*1610*/  FMUL R12, R36, R36 ;  /* 0x00000024240c7220 */ /* 0x000fe20000400000 */
[----:B------:R-:W-:Y:S01]  /*1620*/  LOP3.LUT R14, R38, 0x1, RZ, 0xc0, !PT ;  /* 0x00000001260e7812 */ /* 0x000fe200078ec0ff */
[----:B------:R-:W-:Y:S02]  /*1630*/  IMAD.MOV.U32 R15, RZ, RZ, 0x3d2aaabb ;  /* 0x3d2aaabbff0f7424 */ /* 0x000fe400078e00ff */
[----:B------:R-:W-:Y:S01]  /*1640*/  FMUL R35, R30, R35 ;  /* 0x000000231e237220 */ /* 0x000fe20000400000 */
[----:B------:R-:W-:Y:S01]  /*1650*/  FFMA R13, R12, R9, -0.0013887860113754868507 ;  /* 0xbab607ed0c0d7423 */ /* 0x000fe20000000009 */
[----:B------:R-:W-:Y:S01]  /*1660*/  ISETP.NE.U32.AND P0, PT, R14, 0x1, PT ;  /* 0x000000010e00780c */ /* 0x000fe20003f05070 */
[----:B------:R-:W-:Y:S02]  /*1670*/  IMAD.MOV.U32 R37, RZ, RZ, 0x3effffff ;  /* 0x3effffffff257424 */ /* 0x000fe400078e00ff */
[C---:B------:R-:W-:Y:S01]  /*1680*/  FMUL R42, R35.reuse, 0.63661974668502807617 ;  /* 0x3f22f983232a7820 */ /* 0x040fe20000400000 */
[----:B------:R-:W-:Y:S01]  /*1690*/  FSETP.GE.AND P1, PT, |R35|, 105615, PT ;  /* 0x47ce47802300780b */ /* 0x000fe20003f26200 */
[----:B------:R-:W-:Y:S01]  /*16a0*/  BSSY.RECONVERGENT B0, `(.L_x_10) ;  /* 0x000007a000007945 */ /* 0x000fe20003800200 */
[----:B------:R-:W-:-:S02]  /*16b0*/  FSEL R13, R13, -0.00019574658654164522886, !P0 ;  /* 0xb94d41530d0d7808 */ /* 0x000fc40004000000 */
[----:B------:R-:W-:Y:S01]  /*16c0*/  FSEL R15, R15, 0.0083327032625675201416, !P0 ;  /* 0x3c0885e40f0f7808 */ /* 0x000fe20004000000 */
[----:B------:R-:W0:Y:S01]  /*16d0*/  F2I.NTZ R42, R42 ;  /* 0x0000002a002a7305 */ /* 0x000e220000203100 */
[----:B------:R-:W-:-:S03]  /*16e0*/  FSEL R36, R36, 1, P0 ;  /* 0x3f80000024247808 */ /* 0x000fc60000000000 */
[----:B------:R-:W-:Y:S01]  /*16f0*/  FFMA R13, R12, R13, R15 ;  /* 0x0000000d0c0d7223 */ /* 0x000fe2000000000f */
[----:B------:R-:W-:Y:S02]  /*1700*/  FSEL R15, -R37, -0.16666662693023681641, !P0 ;  /* 0xbe2aaaa8250f7808 */ /* 0x000fe40004000100 */
[----:B------:R-:W-:-:S03]  /*1710*/  LOP3.LUT P0, RZ, R38, 0x2, RZ, 0xc0, !PT ;  /* 0x0000000226ff7812 */ /* 0x000fc6000780c0ff */
[C---:B------:R-:W-:Y:S01]  /*1720*/  FFMA R15, R12.reuse, R13, R15 ;  /* 0x0000000d0c0f7223 */ /* 0x040fe2000000000f */
[----:B------:R-:W-:Y:S01]  /*1730*/  FFMA R13, R12, R36, RZ ;  /* 0x000000240c0d7223 */ /* 0x000fe200000000ff */
[----:B0-----:R-:W-:-:S03]  /*1740*/  I2FP.F32.S32 R14, R42 ;  /* 0x0000002a000e7245 */ /* 0x001fc60000201400 */
[----:B------:R-:W-:Y:S01]  /*1750*/  FFMA R12, R13, R15, R36 ;  /* 0x0000000f0d0c7223 */ /* 0x000fe20000000024 */
[----:B------:R-:W-:Y:S02]  /*1760*/  IMAD.MOV.U32 R38, RZ, RZ, R42 ;  /* 0x000000ffff267224 */ /* 0x000fe400078e002a */
[C---:B------:R-:W-:Y:S02]  /*1770*/  FFMA R13, R14.reuse, -1.5707962512969970703, R35 ;  /* 0xbfc90fda0e0d7823 */ /* 0x040fe40000000023 */
[----:B------:R-:W-:Y:S02]  /*1780*/  @P0 FADD R12, RZ, -R12 ;  /* 0x8000000cff0c0221 */ /* 0x000fe40000000000 */
[----:B------:R-:W-:-:S04]  /*1790*/  FFMA R13, R14, -7.5497894158615963534e-08, R13 ;  /* 0xb3a221680e0d7823 */ /* 0x000fc8000000000d */
[----:B------:R-:W-:Y:S01]  /*17a0*/  FFMA R36, R14, -5.3903029534742383927e-15, R13 ;  /* 0xa7c234c50e247823 */ /* 0x000fe2000000000d */
[-C--:B------:R-:W-:Y:S01]  /*17b0*/  FMUL R14, R39, R12.reuse ;  /* 0x0000000c270e7220 */ /* 0x080fe20000400000 */
[C---:B------:R-:W-:Y:S01]  /*17c0*/  FMUL R12, R19.reuse, R12 ;  /* 0x0000000c130c7220 */ /* 0x040fe20000400000 */
[----:B------:R-:W-:Y:S01]  /*17d0*/  P2R R13, PR, RZ, 0x2 ;  /* 0x00000002ff0d7803 */ /* 0x000fe20000000000 */
[----:B------:R-:W-:Y:S02]  /*17e0*/  IMAD.MOV.U32 R13, RZ, RZ, R36 ;  /* 0x000000ffff0d7224 */ /* 0x000fe400078e0024 */
[-C--:B------:R-:W-:Y:S01]  /*17f0*/  FFMA R19, R19, R18.reuse, -R14 ;  /* 0x0000001213137223 */ /* 0x080fe2000000080e */
[----:B------:R-:W-:Y:S01]  /*1800*/  FFMA R18, R39, R18, R12 ;  /* 0x0000001227127223 */ /* 0x000fe2000000000c */
[----:B------:R-:W-:Y:S06]  /*1810*/  @!P1 BRA `(.L_x_11) ;  /* 0x0000000400889947 */ /* 0x000fec0003800000 */
[----:B------:R-:W-:-:S13]  /*1820*/  FSETP.NEU.AND P0, PT, |R35|, +INF , PT ;  /* 0x7f8000002300780b */ /* 0x000fda0003f0d200 */
[----:B------:R-:W-:Y:S01]  /*1830*/  @!P0 FMUL R13, RZ, R35 ;  /* 0x00000023ff0d8220 */ /* 0x000fe20000400000 */
[----:B------:R-:W-:Y:S01]  /*1840*/  @!P0 IMAD.MOV.U32 R42, RZ, RZ, RZ ;  /* 0x000000ffff2a8224 */ /* 0x000fe200078e00ff */
[----:B------:R-:W-:Y:S06]  /*1850*/  @!P0 BRA `(.L_x_11) ;  /* 0x0000000400788947 */ /* 0x000fec0003800000 */
[----:B------:R-:W-:Y:S02]  /*1860*/  SHF.L.U32 R12, R35, 0x8, RZ ;  /* 0x00000008230c7819 */ /* 0x000fe400000006ff */
[----:B------:R-:W-:Y:S01]  /*1870*/  CS2R R42, SRZ ;  /* 0x00000000002a7805 */ /* 0x000fe2000001ff00 */
[----:B------:R-:W0:Y:S01]  /*1880*/  LDCU.64 UR10, c[0x4][URZ] ;  /* 0x01000000ff0a77ac */ /* 0x000e220008000a00 */
[----:B------:R-:W-:Y:S01]  /*1890*/  LOP3.LUT R39, R12, 0x80000000, RZ, 0xfc, !PT ;  /* 0x800000000c277812 */ /* 0x000fe200078efcff */
[----:B------:R-:W-:Y:S01]  /*18a0*/  UMOV UR5, URZ ;  /* 0x000000ff00057c82 */ /* 0x000fe20008000000 */
[----:B------:R-:W-:-:S05]  /*18b0*/  UMOV UR4, URZ ;  /* 0x000000ff00047c82 */ /* 0x000fca0008000000 */
.L_x_12:
[----:B0-----:R-:W-:Y:S02]  /*18c0*/  IMAD.U32 R12, RZ, RZ, UR10 ;  /* 0x0000000aff0c7e24 */ /* 0x001fe4000f8e00ff */
[----:B------:R-:W-:-:S05]  /*18d0*/  IMAD.U32 R13, RZ, RZ, UR11 ;  /* 0x0000000bff0d7e24 */ /* 0x000fca000f8e00ff */
[----:B------:R-:W2:Y:S01]  /*18e0*/  LDG.E.CONSTANT R12, desc[UR6][R12.64] ;  /* 0x000000060c0c7981 */ /* 0x000ea2000c1e9900 */
[----:B------:R-:W-:Y:S01]  /*18f0*/  UIADD3 UR4, UPT, UPT, UR4, 0x1, URZ ;  /* 0x0000000104047890 */ /* 0x000fe2000fffe0ff */
[C---:B------:R-:W-:Y:S01]  /*1900*/  ISETP.EQ.AND P1, PT, R42.reuse, 0x4, PT ;  /* 0x000000042a00780c */ /* 0x040fe20003f22270 */
        /* <DEDUP_REMOVED lines=11> */
[C---:B------:R-:W-:Y:S01]  /*19c0*/  ISETP.EQ.AND P0, PT, R42.reuse, RZ, PT ;  /* 0x000000ff2a00720c */ /* 0x040fe20003f02270 */
[--C-:B------:R-:W-:Y:S01]  /*19d0*/  @P2 IMAD.MOV.U32 R5, RZ, RZ, R14.reuse ;  /* 0x000000ffff052224 */ /* 0x100fe200078e000e */
[----:B------:R-:W-:Y:S01]  /*19e0*/  @P3 MOV R6, R14 ;  /* 0x0000000e00063202 */ /* 0x000fe20000000f00 */
[--C-:B------:R-:W-:Y:S02]  /*19f0*/  @P4 IMAD.MOV.U32 R7, RZ, RZ, R14.reuse ;  /* 0x000000ffff074224 */ /* 0x100fe400078e000e */
[----:B------:R-:W-:Y:S02]  /*1a00*/  @P5 IMAD.MOV.U32 R8, RZ, RZ, R14 ;  /* 0x000000ffff085224 */ /* 0x000fe400078e000e */
[----:B------:R-:W-:-:S06]  /*1a10*/  VIADD R42, R42, 0x4 ;  /* 0x000000042a2a7836 */ /* 0x000fcc0000000000 */
[----:B------:R-:W-:Y:S01]  /*1a20*/  @P0 IMAD.MOV.U32 R3, RZ, RZ, R14 ;  /* 0x000000ffff030224 */ /* 0x000fe200078e000e */
[----:B------:R-:W-:Y:S06]  /*1a30*/  BRA.U UP0, `(.L_x_12) ;  /* 0xfffffffd00a07547 */ /* 0x000fec000b83ffff */
[----:B------:R-:W-:Y:S01]  /*1a40*/  FMUL R13, R2, 0.39269909262657165527 ;  /* 0x3ec90fdb020d7820 */ /* 0x000fe20000400000 */
[----:B------:R-:W-:Y:S03]  /*1a50*/  BSSY.RECONVERGENT B1, `(.L_x_13) ;  /* 0x000002a000017945 */ /* 0x000fe60003800200 */
[----:B------:R-:W-:-:S05]  /*1a60*/  FMUL R12, R30, R13 ;  /* 0x0000000d1e0c7220 */ /* 0x000fca0000400000 */
[----:B------:R-:W-:-:S04]  /*1a70*/  SHF.R.U32.HI R12, RZ, 0x17, R12 ;  /* 0x00000017ff0c7819 */ /* 0x000fc8000001160c */
[C---:B------:R-:W-:Y:S02]  /*1a80*/  LOP3.LUT R13, R12.reuse, 0xe0, RZ, 0xc0, !PT ;  /* 0x000000e00c0d7812 */ /* 0x040fe400078ec0ff */
[----:B------:R-:W-:-:S03]  /*1a90*/  LOP3.LUT P6, RZ, R12, 0x1f, RZ, 0xc0, !PT ;  /* 0x0000001f0cff7812 */ /* 0x000fc600078cc0ff */
[----:B------:R-:W-:-:S05]  /*1aa0*/  VIADD R13, R13, 0xffffff80 ;  /* 0xffffff800d0d7836 */ /* 0x000fca0000000000 */
[----:B------:R-:W-:-:S05]  /*1ab0*/  SHF.R.U32.HI R13, RZ, 0x5, R13 ;  /* 0x00000005ff0d7819 */ /* 0x000fca000001160d */
[----:B------:R-:W-:-:S05]  /*1ac0*/  IMAD.U32 R15, R13, -0x4, RZ ;  /* 0xfffffffc0d0f7824 */ /* 0x000fca00078e00ff */
[C---:B------:R-:W-:Y:S02]  /*1ad0*/  ISETP.EQ.AND P3, PT, R15.reuse, -0x18, PT ;  /* 0xffffffe80f00780c */ /* 0x040fe40003f62270 */
[C---:B------:R-:W-:Y:S02]  /*1ae0*/  ISETP.EQ.AND P4, PT, R15.reuse, -0x14, PT ;  /* 0xffffffec0f00780c */ /* 0x040fe40003f82270 */
[C---:B------:R-:W-:Y:S02]  /*1af0*/  ISETP.EQ.AND P0, PT, R15.reuse, -0x10, PT ;  /* 0xfffffff00f00780c */ /* 0x040fe40003f02270 */
[C---:B------:R-:W-:Y:S02]  /*1b00*/  ISETP.EQ.AND P1, PT, R15.reuse, -0xc, PT ;  /* 0xfffffff40f00780c */ /* 0x040fe40003f22270 */
[C---:B------:R-:W-:Y:S02]  /*1b10*/  ISETP.EQ.AND P2, PT, R15.reuse, -0x8, PT ;  /* 0xfffffff80f00780c */ /* 0x040fe40003f42270 */
[----:B------:R-:W-:-:S03]  /*1b20*/  ISETP.EQ.AND P5, PT, R15, 0x4, PT ;  /* 0x000000040f00780c */ /* 0x000fc60003fa2270 */
[----:B------:R-:W-:Y:S02]  /*1b30*/  @P3 MOV R39, R3 ;  /* 0x0000000300273202 */ /* 0x000fe40000000f00 */
[----:B------:R-:W-:Y:S01]  /*1b40*/  @P4 IMAD.MOV.U32 R13, RZ, RZ, R3 ;  /* 0x000000ffff0d4224 */ /* 0x000fe200078e0003 */
[C---:B------:R-:W-:Y:S01]  /*1b50*/  ISETP.EQ.AND P3, PT, R15.reuse, -0x4, PT ;  /* 0xfffffffc0f00780c */ /* 0x040fe20003f62270 */
[--C-:B------:R-:W-:Y:S01]  /*1b60*/  @P4 IMAD.MOV.U32 R39, RZ, RZ, R4.reuse ;  /* 0x000000ffff274224 */ /* 0x100fe200078e0004 */
[----:B------:R-:W-:Y:S01]  /*1b70*/  ISETP.EQ.AND P4, PT, R15, RZ, PT ;  /* 0x000000ff0f00720c */ /* 0x000fe20003f82270 */
[----:B------:R-:W-:Y:S02]  /*1b80*/  @P0 IMAD.MOV.U32 R13, RZ, RZ, R4 ;  /* 0x000000ffff0d0224 */ /* 0x000fe400078e0004 */
[--C-:B------:R-:W-:Y:S01]  /*1b90*/  @P0 IMAD.MOV.U32 R39, RZ, RZ, R5.reuse ;  /* 0x000000ffff270224 */ /* 0x100fe200078e0005 */
[----:B------:R-:W-:Y:S01]  /*1ba0*/  @P1 MOV R39, R6 ;  /* 0x0000000600271202 */ /* 0x000fe20000000f00 */
[----:B------:R-:W-:-:S02]  /*1bb0*/  @P1 IMAD.MOV.U32 R13, RZ, RZ, R5 ;  /* 0x000000ffff0d1224 */ /* 0x000fc400078e0005 */
[----:B------:R-:W-:Y:S02]  /*1bc0*/  @P2 IMAD.MOV.U32 R13, RZ, RZ, R6 ;  /* 0x000000ffff0d2224 */ /* 0x000fe400078e0006 */
[--C-:B------:R-:W-:Y:S02]  /*1bd0*/  @P2 IMAD.MOV.U32 R39, RZ, RZ, R7.reuse ;  /* 0x000000ffff272224 */ /* 0x100fe400078e0007 */
[----:B------:R-:W-:Y:S02]  /*1be0*/  @P3 IMAD.MOV.U32 R13, RZ, RZ, R7 ;  /* 0x000000ffff0d3224 */ /* 0x000fe400078e0007 */
[--C-:B------:R-:W-:Y:S01]  /*1bf0*/  @P3 IMAD.MOV.U32 R39, RZ, RZ, R8.reuse ;  /* 0x000000ffff273224 */ /* 0x100fe200078e0008 */
[----:B------:R-:W-:Y:S01]  /*1c00*/  @P4 MOV R39, R43 ;  /* 0x0000002b00274202 */ /* 0x000fe20000000f00 */
[----:B------:R-:W-:Y:S02]  /*1c10*/  @P4 IMAD.MOV.U32 R13, RZ, RZ, R8 ;  /* 0x000000ffff0d4224 */ /* 0x000fe400078e0008 */
[----:B------:R-:W-:Y:S01]  /*1c20*/  @P5 IMAD.MOV.U32 R13, RZ, RZ, R43 ;  /* 0x000000ffff0d5224 */ /* 0x000fe200078e002b */
[----:B------:R-:W-:Y:S06]  /*1c30*/  @!P6 BRA `(.L_x_14) ;  /* 0x00000000002ce947 */ /* 0x000fec0003800000 */
[----:B------:R-:W-:Y:S01]  /*1c40*/  @P0 IMAD.MOV.U32 R14, RZ, RZ, R3 ;  /* 0x000000ffff0e0224 */ /* 0x000fe200078e0003 */
[----:B------:R-:W-:Y:S01]  /*1c50*/  ISETP.EQ.AND P0, PT, R15, 0x8, PT ;  /* 0x000000080f00780c */ /* 0x000fe20003f02270 */
[----:B------:R-:W-:Y:S01]  /*1c60*/  @P1 IMAD.MOV.U32 R14, RZ, RZ, R4 ;  /* 0x000000ffff0e1224 */ /* 0x000fe200078e0004 */
[----:B------:R-:W-:Y:S01]  /*1c70*/  LOP3.LUT R12, R12, 0x1f, RZ, 0xc0, !PT ;  /* 0x0000001f0c0c7812 */ /* 0x000fe200078ec0ff */
[----:B------:R-:W-:Y:S02]  /*1c80*/  @P2 IMAD.MOV.U32 R14, RZ, RZ, R5 ;  /* 0x000000ffff0e2224 */ /* 0x000fe400078e0005 */
[----:B------:R-:W-:Y:S01]  /*1c90*/  @P3 IMAD.MOV.U32 R14, RZ, RZ, R6 ;  /* 0x000000ffff0e3224 */ /* 0x000fe200078e0006 */
[----:B------:R-:W-:Y:S01]  /*1ca0*/  @P4 MOV R14, R7 ;  /* 0x00000007000e4202 */ /* 0x000fe20000000f00 */
[----:B------:R-:W-:Y:S01]  /*1cb0*/  @P5 IMAD.MOV.U32 R14, RZ, RZ, R8 ;  /* 0x000000ffff0e5224 */ /* 0x000fe200078e0008 */
[----:B------:R-:W-:-:S05]  /*1cc0*/  SHF.L.W.U32.HI R39, R13, R12, R39 ;  /* 0x0000000c0d277219 */ /* 0x000fca0000010e27 */
[----:B------:R-:W-:-:S05]  /*1cd0*/  @P0 IMAD.MOV.U32 R14, RZ, RZ, R43 ;  /* 0x000000ffff0e0224 */ /* 0x000fca00078e002b */
[----:B------:R-:W-:-:S07]  /*1ce0*/  SHF.L.W.U32.HI R13, R14, R12, R13 ;  /* 0x0000000c0e0d7219 */ /* 0x000fce0000010e0d */
.L_x_14:
[----:B------:R-:W-:Y:S05]  /*1cf0*/  BSYNC.RECONVERGENT B1 ;  /* 0x0000000000017941 */ /* 0x000fea0003800200 */
.L_x_13:
[C-C-:B------:R-:W-:Y:S01]  /*1d00*/  SHF.L.W.U32.HI R42, R13.reuse, 0x2, R39.reuse ;  /* 0x000000020d2a7819 */ /* 0x140fe20000010e27 */
[----:B------:R-:W-:Y:S01]  /*1d10*/  IMAD.SHL.U32 R13, R13, 0x4, RZ ;  /* 0x000000040d0d7824 */ /* 0x000fe200078e00ff */
[----:B------:R-:W-:Y:S01]  /*1d20*/  UMOV UR4, 0x54442d19 ;  /* 0x54442d1900047882 */ /* 0x000fe20000000000 */
[----:B------:R-:W-:Y:S01]  /*1d30*/  UMOV UR5, 0x3bf921fb ;  /* 0x3bf921fb00057882 */ /* 0x000fe20000000000 */
[----:B------:R-:W-:Y:S01]  /*1d40*/  SHF.R.S32.HI R14, RZ, 0x1f, R42 ;  /* 0x0000001fff0e7819 */ /* 0x000fe2000001142a */
[----:B------:R-:W-:Y:S01]  /*1d50*/  FMUL R43, R2, 0.39269909262657165527 ;  /* 0x3ec90fdb022b7820 */ /* 0x000fe20000400000 */
[----:B------:R-:W-:Y:S02]  /*1d60*/  SHF.R.U32.HI R39, RZ, 0x1e, R39 ;  /* 0x0000001eff277819 */ /* 0x000fe40000011627 */
[----:B------:R-:W-:Y:S01]  /*1d70*/  LOP3.LUT R12, R14, R13, RZ, 0x3c, !PT ;  /* 0x0000000d0e0c7212 */ /* 0x000fe200078e3cff */
[----:B------:R-:W-:Y:S01]  /*1d80*/  FMUL R43, R30, R43 ;  /* 0x0000002b1e2b7220 */ /* 0x000fe20000400000 */
[----:B------:R-:W-:-:S04]  /*1d90*/  LOP3.LUT R13, R14, R42, RZ, 0x3c, !PT ;  /* 0x0000002a0e0d7212 */ /* 0x000fc800078e3cff */
[----:B------:R-:W-:Y:S02]  /*1da0*/  ISETP.GE.AND P0, PT, R43, RZ, PT ;  /* 0x000000ff2b00720c */ /* 0x000fe40003f06270 */
[----:B------:R-:W0:Y:S01]  /*1db0*/  I2F.F64.S64 R12, R12 ;  /* 0x0000000c000c7312 */ /* 0x000e220000301c00 */
[C---:B------:R-:W-:Y:S02]  /*1dc0*/  LOP3.LUT R43, R42.reuse, R43, RZ, 0x3c, !PT ;  /* 0x0000002b2a2b7212 */ /* 0x040fe400078e3cff */
[----:B------:R-:W-:Y:S02]  /*1dd0*/  LEA.HI R42, R42, R39, RZ, 0x1 ;  /* 0x000000272a2a7211 */ /* 0x000fe400078f08ff */
[----:B------:R-:W-:Y:S01]  /*1de0*/  ISETP.GE.AND P1, PT, R43, RZ, PT ;  /* 0x000000ff2b00720c */ /* 0x000fe20003f26270 */
[----:B0-----:R-:W-:Y:S02]  /*1df0*/  DMUL R14, R12, UR4 ;  /* 0x000000040c0e7c28 */ /* 0x001fe40008000000 */
[----:B------:R-:W-:-:S04]  /*1e00*/  IMAD.MOV R12, RZ, RZ, -R42 ;  /* 0x000000ffff0c7224 */ /* 0x000fc800078e0a2a */
[----:B------:R-:W-:-:S04]  /*1e10*/  @!P0 IMAD.MOV.U32 R42, RZ, RZ, R12 ;  /* 0x000000ffff2a8224 */ /* 0x000fc800078e000c */
[----:B------:R-:W0:Y:S02]  /*1e20*/  F2F.F32.F64 R14, R14 ;  /* 0x0000000e000e7310 */ /* 0x000e240000301000 */
[----:B0-----:R-:W-:-:S07]  /*1e30*/  FSEL R13, -R14, R14, !P1 ;  /* 0x0000000e0e0d7208 */ /* 0x001fce0004800100 */
.L_x_11:
[----:B------:R-:W-:Y:S05]  /*1e40*/  BSYNC.RECONVERGENT B0 ;  /* 0x0000000000007941 */ /* 0x000fea0003800200 */
.L_x_10:
[----:B------:R-:W-:Y:S01]  /*1e50*/  FMUL R12, R13, R13 ;  /* 0x0000000d0d0c7220 */ /* 0x000fe20000400000 */
[C---:B------:R-:W-:Y:S01]  /*1e60*/  LOP3.LUT R15, R42.reuse, 0x1, RZ, 0xc0, !PT ;  /* 0x000000012a0f7812 */ /* 0x040fe200078ec0ff */
[----:B------:R-:W-:Y:S01]  /*1e70*/  BSSY.RECONVERGENT B0, `(.L_x_15) ;  /* 0x0000071000007945 */ /* 0x000fe20003800200 */
[----:B------:R-:W-:Y:S01]  /*1e80*/  IADD3 R42, PT, PT, R42, 0x1, RZ ;  /* 0x000000012a2a7810 */ /* 0x000fe20007ffe0ff */
[----:B------:R-:W-:Y:S01]  /*1e90*/  FFMA R14, R12, R9, -0.0013887860113754868507 ;  /* 0xbab607ed0c0e7423 */ /* 0x000fe20000000009 */
[----:B------:R-:W-:Y:S02]  /*1ea0*/  ISETP.NE.U32.AND P0, PT, R15, 0x1, PT ;  /* 0x000000010f00780c */ /* 0x000fe40003f05070 */
[----:B------:R-:W-:Y:S02]  /*1eb0*/  FSETP.GE.AND P2, PT, |R35|, 105615, PT ;  /* 0x47ce47802300780b */ /* 0x000fe40003f46200 */
[----:B------:R-:W-:Y:S02]  /*1ec0*/  FSEL R15, R14, -0.00019574658654164522886, P0 ;  /* 0xb94d41530e0f7808 */ /* 0x000fe40000000000 */
[----:B------:R-:W-:-:S02]  /*1ed0*/  FSEL R39, R10, 0.041666727513074874878, !P0 ;  /* 0x3d2aaabb0a277808 */ /* 0x000fc40004000000 */
[----:B------:R-:W-:Y:S02]  /*1ee0*/  FSEL R14, -R11, -0.4999999701976776123, !P0 ;  /* 0xbeffffff0b0e7808 */ /* 0x000fe40004000100 */
[----:B------:R-:W-:Y:S01]  /*1ef0*/  LOP3.LUT P1, RZ, R42, 0x2, RZ, 0xc0, !PT ;  /* 0x000000022aff7812 */ /* 0x000fe2000782c0ff */
[----:B------:R-:W-:Y:S01]  /*1f00*/  FFMA R15, R12, R15, R39 ;  /* 0x0000000f0c0f7223 */ /* 0x000fe20000000027 */
[----:B------:R-:W-:-:S03]  /*1f10*/  FSEL R39, R13, 1, !P0 ;  /* 0x3f8000000d277808 */ /* 0x000fc60004000000 */
[C---:B------:R-:W-:Y:S02]  /*1f20*/  FFMA R14, R12.reuse, R15, R14 ;  /* 0x0000000f0c0e7223 */ /* 0x040fe4000000000e */
[----:B------:R-:W-:-:S04]  /*1f30*/  FFMA R12, R12, R39, RZ ;  /* 0x000000270c0c7223 */ /* 0x000fc800000000ff */
[----:B------:R-:W-:-:S04]  /*1f40*/  FFMA R39, R12, R14, R39 ;  /* 0x0000000e0c277223 */ /* 0x000fc80000000027 */
[----:B------:R-:W-:Y:S01]  /*1f50*/  @P1 FADD R39, RZ, -R39 ;  /* 0x80000027ff271221 */ /* 0x000fe20000000000 */
[----:B------:R-:W-:Y:S06]  /*1f60*/  @!P2 BRA `(.L_x_16) ;  /* 0x000000040084a947 */ /* 0x000fec0003800000 */
[----:B------:R-:W-:-:S04]  /*1f70*/  FMUL R35, R2, 0.39269909262657165527 ;  /* 0x3ec90fdb02237820 */ /* 0x000fc80000400000 */
[----:B------:R-:W-:-:S05]  /*1f80*/  FMUL R35, R30, R35 ;  /* 0x000000231e237220 */ /* 0x000fca0000400000 */
[----:B------:R-:W-:-:S13]  /*1f90*/  FSETP.NEU.AND P0, PT, |R35|, +INF , PT ;  /* 0x7f8000002300780b */ /* 0x000fda0003f0d200 */
[----:B------:R-:W-:Y:S01]  /*1fa0*/  @!P0 FMUL R36, RZ, R35 ;  /* 0x00000023ff248220 */ /* 0x000fe20000400000 */
[----:B------:R-:W-:Y:S01]  /*1fb0*/  @!P0 IMAD.MOV.U32 R38, RZ, RZ, RZ ;  /* 0x000000ffff268224 */ /* 0x000fe200078e00ff */
[----:B------:R-:W-:Y:S06]  /*1fc0*/  @!P0 BRA `(.L_x_16) ;  /* 0x00000004006c8947 */ /* 0x000fec0003800000 */
[----:B------:R-:W-:Y:S01]  /*1fd0*/  IMAD.SHL.U32 R12, R35, 0x100, RZ ;  /* 0x00000100230c7824 */ /* 0x000fe200078e00ff */
[----:B------:R-:W0:Y:S01]  /*1fe0*/  LDCU.64 UR10, c[0x4][URZ] ;  /* 0x01000000ff0a77ac */ /* 0x000e220008000a00 */
[----:B------:R-:W-:Y:S02]  /*1ff0*/  IMAD.MOV.U32 R43, RZ, RZ, RZ ;  /* 0x000000ffff2b7224 */ /* 0x000fe400078e00ff */
[----:B------:R-:W-:Y:S01]  /*2000*/  IMAD.MOV.U32 R36, RZ, RZ, RZ ;  /* 0x000000ffff247224 */ /* 0x000fe200078e00ff */
[----:B------:R-:W-:Y:S01]  /*2010*/  LOP3.LUT R45, R12, 0x80000000, RZ, 0xfc, !PT ;  /* 0x800000000c2d7812 */ /* 0x000fe200078efcff */
[----:B------:R-:W-:Y:S01]  /*2020*/  UMOV UR5, URZ ;  /* 0x000000ff00057c82 */ /* 0x000fe20008000000 */
[----:B------:R-:W-:-:S05]  /*2030*/  UMOV UR4, URZ ;  /* 0x000000ff00047c82 */ /* 0x000fca0008000000 */
.L_x_17:
[----:B0-----:R-:W-:Y:S01]  /*2040*/  IMAD.U32 R12, RZ, RZ, UR10 ;  /* 0x0000000aff0c7e24 */ /* 0x001fe2000f8e00ff */
[----:B------:R-:W-:-:S05]  /*2050*/  MOV R13, UR11 ;  /* 0x0000000b000d7c02 */ /* 0x000fca0008000f00 */
        /* <DEDUP_REMOVED lines=15> */
[--C-:B------:R-:W-:Y:S02]  /*2150*/  @P0 IMAD.MOV.U32 R3, RZ, RZ, R14.reuse ;  /* 0x000000ffff030224 */ /* 0x100fe400078e000e */
        /* <DEDUP_REMOVED lines=21> */
[----:B------:R-:W-:Y:S01]  /*22b0*/  @P4 IMAD.MOV.U32 R13, RZ, RZ, R3 ;  /* 0x000000ffff0d4224 */ /* 0x000fe200078e0003 */
[----:B------:R-:W-:Y:S01]  /*22c0*/  @P4 MOV R36, R4 ;  /* 0x0000000400244202 */ /* 0x000fe20000000f00 */
[----:B------:R-:W-:Y:S01]  /*22d0*/  @P2 IMAD.MOV.U32 R13, RZ, RZ, R4 ;  /* 0x000000ffff0d2224 */ /* 0x000fe200078e0004 */
[----:B------:R-:W-:Y:S01]  /*22e0*/  ISETP.EQ.AND P4, PT, R15, 0x4, PT ;  /* 0x000000040f00780c */ /* 0x000fe20003f82270 */
[--C-:B------:R-:W-:Y:S02]  /*22f0*/  @P2 IMAD.MOV.U32 R36, RZ, RZ, R5.reuse ;  /* 0x000000ffff242224 */ /* 0x100fe400078e0005 */
[----:B------:R-:W-:Y:S02]  /*2300*/  @P1 IMAD.MOV.U32 R13, RZ, RZ, R5 ;  /* 0x000000ffff0d1224 */ /* 0x000fe400078e0005 */
[--C-:B------:R-:W-:Y:S01]  /*2310*/  @P1 IMAD.MOV.U32 R36, RZ, RZ, R6.reuse ;  /* 0x000000ffff241224 */ /* 0x100fe200078e0006 */
[----:B------:R-:W-:Y:S01]  /*2320*/  @P0 MOV R36, R7 ;  /* 0x0000000700240202 */ /* 0x000fe20000000f00 */
[----:B------:R-:W-:-:S02]  /*2330*/  @P0 IMAD.MOV.U32 R13, RZ, RZ, R6 ;  /* 0x000000ffff0d0224 */ /* 0x000fc400078e0006 */
[----:B------:R-:W-:Y:S02]  /*2340*/  @P3 IMAD.MOV.U32 R13, RZ, RZ, R7 ;  /* 0x000000ffff0d3224 */ /* 0x000fe400078e0007 */
[--C-:B------:R-:W-:Y:S02]  /*2350*/  @P3 IMAD.MOV.U32 R36, RZ, RZ, R8.reuse ;  /* 0x000000ffff243224 */ /* 0x100fe400078e0008 */
[----:B------:R-:W-:Y:S02]  /*2360*/  @P5 IMAD.MOV.U32 R13, RZ, RZ, R8 ;  /* 0x000000ffff0d5224 */ /* 0x000fe400078e0008 */
[--C-:B------:R-:W-:Y:S02]  /*2370*/  @P5 IMAD.MOV.U32 R36, RZ, RZ, R43.reuse ;  /* 0x000000ffff245224 */ /* 0x100fe400078e002b */
[----:B------:R-:W-:Y:S01]  /*2380*/  @P4 IMAD.MOV.U32 R13, RZ, RZ, R43 ;  /* 0x000000ffff0d4224 */ /* 0x000fe200078e002b */
[----:B------:R-:W-:Y:S06]  /*2390*/  @!P6 BRA `(.L_x_19) ;  /* 0x00000000002ce947 */ /* 0x000fec0003800000 */
[----:B------:R-:W-:Y:S01]  /*23a0*/  @P2 MOV R14, R3 ;  /* 0x00000003000e2202 */ /* 0x000fe20000000f00 */
[----:B------:R-:W-:Y:S01]  /*23b0*/  @P1 IMAD.MOV.U32 R14, RZ, RZ, R4 ;  /* 0x000000ffff0e1224 */ /* 0x000fe200078e0004 */
[----:B------:R-:W-:Y:S01]  /*23c0*/  LOP3.LUT R12, R12, 0x1f, RZ, 0xc0, !PT ;  /* 0x0000001f0c0c7812 */ /* 0x000fe200078ec0ff */
[----:B------:R-:W-:Y:S01]  /*23d0*/  @P0 IMAD.MOV.U32 R14, RZ, RZ, R5 ;  /* 0x000000ffff0e0224 */ /* 0x000fe200078e0005 */
[----:B------:R-:W-:Y:S01]  /*23e0*/  ISETP.EQ.AND P0, PT, R15, 0x8, PT ;  /* 0x000000080f00780c */ /* 0x000fe20003f02270 */
[----:B------:R-:W-:Y:S01]  /*23f0*/  @P3 IMAD.MOV.U32 R14, RZ, RZ, R6 ;  /* 0x000000ffff0e3224 */ /* 0x000fe200078e0006 */
[----:B------:R-:W-:Y:S01]  /*2400*/  SHF.L.W.U32.HI R36, R13, R12, R36 ;  /* 0x0000000c0d247219 */ /* 0x000fe20000010e24 */
[----:B------:R-:W-:Y:S02]  /*2410*/  @P5 IMAD.MOV.U32 R14, RZ, RZ, R7 ;  /* 0x000000ffff0e5224 */ /* 0x000fe400078e0007 */
[----:B------:R-:W-:-:S08]  /*2420*/  @P4 IMAD.MOV.U32 R14, RZ, RZ, R8 ;  /* 0x000000ffff0e4224 */ /* 0x000fd000078e0008 */
[----:B------:R-:W-:-:S04]  /*2430*/  @P0 MOV R14, R43 ;  /* 0x0000002b000e0202 */ /* 0x000fc80000000f00 */
[----:B------:R-:W-:-:S07]  /*2440*/  SHF.L.W.U32.HI R13, R14, R12, R13 ;  /* 0x0000000c0e0d7219 */ /* 0x000fce0000010e0d */
.L_x_19:
[----:B------:R-:W-:Y:S05]  /*2450*/  BSYNC.RECONVERGENT B1 ;  /* 0x0000000000017941 */ /* 0x000fea0003800200 */
.L_x_18:
        /* <DEDUP_REMOVED lines=12> */
[----:B------:R-:W-:-:S03]  /*2520*/  ISETP.GE.AND P0, PT, R35, RZ, PT ;  /* 0x000000ff2300720c */ /* 0x000fc60003f06270 */
[----:B------:R-:W-:-:S04]  /*2530*/  IMAD.MOV R35, RZ, RZ, -R38 ;  /* 0x000000ffff237224 */ /* 0x000fc800078e0a26 */
[----:B------:R-:W-:Y:S01]  /*2540*/  @!P1 IMAD.MOV.U32 R38, RZ, RZ, R35 ;  /* 0x000000ffff269224 */ /* 0x000fe200078e0023 */
[----:B0-----:R-:W-:-:S10]  /*2550*/  DMUL R14, R12, UR4 ;  /* 0x000000040c0e7c28 */ /* 0x001fd40008000000 */
[----:B------:R-:W0:Y:S02]  /*2560*/  F2F.F32.F64 R14, R14 ;  /* 0x0000000e000e7310 */ /* 0x000e240000301000 */
[----:B0-----:R-:W-:-:S07]  /*2570*/  FSEL R36, -R14, R14, !P0 ;  /* 0x0000000e0e247208 */ /* 0x001fce0004000100 */
.L_x_16:
[----:B------:R-:W-:Y:S05]  /*2580*/  BSYNC.RECONVERGENT B0 ;  /* 0x0000000000007941 */ /* 0x000fea0003800200 */
.L_x_15:
[----:B------:R-:W-:Y:S01]  /*2590*/  FMUL R35, R2, 0.58904862403869628906 ;  /* 0x3f16cbe402237820 */ /* 0x000fe20000400000 */
[----:B------:R-:W-:Y:S01]  /*25a0*/  FMUL R12, R36, R36 ;  /* 0x00000024240c7220 */ /* 0x000fe20000400000 */
[----:B------:R-:W-:Y:S01]  /*25b0*/  LOP3.LUT R14, R38, 0x1, RZ, 0xc0, !PT ;  /* 0x00000001260e7812 */ /* 0x000fe200078ec0ff */
[----:B------:R-:W-:Y:S02]  /*25c0*/  IMAD.MOV.U32 R15, RZ, RZ, 0x3d2aaabb ;  /* 0x3d2aaabbff0f7424 */ /* 0x000fe400078e00ff */
[----:B------:R-:W-:Y:S01]  /*25d0*/  FMUL R35, R30, R35 ;  /* 0x000000231e237220 */ /* 0x000fe20000400000 */
[----:B------:R-:W-:Y:S01]  /*25e0*/  FFMA R13, R12, R9, -0.0013887860113754868507 ;  /* 0xbab607ed0c0d7423 */ /* 0x000fe20000000009 */
[----:B------:R-:W-:Y:S01]  /*25f0*/  ISETP.NE.U32.AND P0, PT, R14, 0x1, PT ;  /* 0x000000010e00780c */ /* 0x000fe20003f05070 */
[----:B------:R-:W-:Y:S01]  /*2600*/  BSSY.RECONVERGENT B0, `(.L_x_20) ;  /* 0x000007d000007945 */ /* 0x000fe20003800200 */
[C---:B------:R-:W-:Y:S01]  /*2610*/  FMUL R42, R35.reuse, 0.63661974668502807617 ;  /* 0x3f22f983232a7820 */ /* 0x040fe20000400000 */
[----:B------:R-:W-:-:S02]  /*2620*/  FSETP.GE.AND P1, PT, |R35|, 105615, PT ;  /* 0x47ce47802300780b */ /* 0x000fc40003f26200 */
[----:B------:R-:W-:Y:S02]  /*2630*/  FSEL R13, R13, -0.00019574658654164522886, !P0 ;  /* 0xb94d41530d0d7808 */ /* 0x000fe40004000000 */
[----:B------:R-:W-:Y:S01]  /*2640*/  FSEL R15, R15, 0.0083327032625675201416, !P0 ;  /* 0x3c0885e40f0f7808 */ /* 0x000fe20004000000 */
[----:B------:R-:W0:Y:S01]  /*2650*/  F2I.NTZ R42, R42 ;  /* 0x0000002a002a7305 */ /* 0x000e220000203100 */
[----:B------:R-:W-:Y:S02]  /*2660*/  FSEL R36, R36, 1, P0 ;  /* 0x3f80000024247808 */ /* 0x000fe40000000000 */
[----:B------:R-:W-:Y:S01]  /*2670*/  P2R R14, PR, RZ, 0x2 ;  /* 0x00000002ff0e7803 */ /* 0x000fe20000000000 */
[----:B------:R-:W-:Y:S01]  /*2680*/  FFMA R13, R12, R13, R15 ;  /* 0x0000000d0c0d7223 */ /* 0x000fe2000000000f */
[----:B------:R-:W-:Y:S02]  /*2690*/  FSEL R15, -R37, -0.16666662693023681641, !P0 ;  /* 0xbe2aaaa8250f7808 */ /* 0x000fe40004000100 */
[----:B------:R-:W-:-:S03]  /*26a0*/  LOP3.LUT P0, RZ, R38, 0x2, RZ, 0xc0, !PT ;  /* 0x0000000226ff7812 */ /* 0x000fc6000780c0ff */
[C---:B------:R-:W-:Y:S01]  /*26b0*/  FFMA R15, R12.reuse, R13, R15 ;  /* 0x0000000d0c0f7223 */ /* 0x040fe2000000000f */
[----:B------:R-:W-:Y:S01]  /*26c0*/  FFMA R13, R12, R36, RZ ;  /* 0x000000240c0d7223 */ /* 0x000fe200000000ff */
[----:B0-----:R-:W-:-:S03]  /*26d0*/  I2FP.F32.S32 R38, R42 ;  /* 0x0000002a00267245 */ /* 0x001fc60000201400 */
[----:B------:R-:W-:Y:S02]  /*26e0*/  FFMA R13, R13, R15, R36 ;  /* 0x0000000f0d0d7223 */ /* 0x000fe40000000024 */
[----:B------:R-:W-:-:S03]  /*26f0*/  FFMA R15, R38, -1.5707962512969970703, R35 ;  /* 0xbfc90fda260f7823 */ /* 0x000fc60000000023 */
[----:B------:R-:W-:Y:S01]  /*2700*/  @P0 FADD R13, RZ, -R13 ;  /* 0x8000000dff0d0221 */ /* 0x000fe20000000000 */
[----:B------:R-:W-:-:S03]  /*2710*/  FFMA R15, R38, -7.5497894158615963534e-08, R15 ;  /* 0xb3a22168260f7823 */ /* 0x000fc6000000000f */
[-C--:B------:R-:W-:Y:S01]  /*2720*/  FMUL R12, R16, R13.reuse ;  /* 0x0000000d100c7220 */ /* 0x080fe20000400000 */
[C---:B------:R-:W-:Y:S01]  /*2730*/  FMUL R13, R17.reuse, R13 ;  /* 0x0000000d110d7220 */ /* 0x040fe20000400000 */
[----:B------:R-:W-:Y:S02]  /*2740*/  FFMA R38, R38, -5.3903029534742383927e-15, R15 ;  /* 0xa7c234c526267823 */ /* 0x000fe4000000000f */
[-C--:B------:R-:W-:Y:S01]  /*2750*/  FFMA R17, R17, R39.reuse, -R12 ;  /* 0x0000002711117223 */ /* 0x080fe2000000080c */
[----:B------:R-:W-:Y:S01]  /*2760*/  FFMA R16, R16, R39, R13 ;  /* 0x0000002710107223 */ /* 0x000fe2000000000d */
[----:B------:R-:W-:Y:S01]  /*2770*/  IMAD.MOV.U32 R39, RZ, RZ, R42 ;  /* 0x000000ffff277224 */ /* 0x000fe200078e002a */
[----:B------:R-:W-:Y:S01]  /*2780*/  MOV R13, R38 ;  /* 0x00000026000d7202 */ /* 0x000fe20000000f00 */
[----:B------:R-:W-:Y:S06]  /*2790*/  @!P1 BRA `(.L_x_21) ;  /* 0x00000004008c9947 */ /* 0x000fec0003800000 */
[----:B------:R-:W-:-:S13]  /*27a0*/  FSETP.NEU.AND P0, PT, |R35|, +INF , PT ;  /* 0x7f8000002300780b */ /* 0x000fda0003f0d200 */
[----:B------:R-:W-:Y:S01]  /*27b0*/  @!P0 FMUL R13, RZ, R35 ;  /* 0x00000023ff0d8220 */ /* 0x000fe20000400000 */
[----:B------:R-:W-:Y:S01]  /*27c0*/  @!P0 IMAD.MOV.U32 R42, RZ, RZ, RZ ;  /* 0x000000ffff2a8224 */ /* 0x000fe200078e00ff */
[----:B------:R-:W-:Y:S06]  /*27d0*/  @!P0 BRA `(.L_x_21) ;  /* 0x00000004007c8947 */ /* 0x000fec0003800000 */
[----:B------:R-:W-:Y:S01]  /*27e0*/  IMAD.SHL.U32 R12, R35, 0x100, RZ ;  /* 0x00000100230c7824 */ /* 0x000fe200078e00ff */
[----:B------:R-:W-:Y:S01]  /*27f0*/  CS2R R42, SRZ ;  /* 0x00000000002a7805 */ /* 0x000fe2000001ff00 */
[----:B------:R-:W0:Y:S03]  /*2800*/  LDCU.64 UR10, c[0x4][URZ] ;  /* 0x01000000ff0a77ac */ /* 0x000e260008000a00 */
[----:B------:R-:W-:Y:S01]  /*2810*/  LOP3.LUT R36, R12, 0x80000000, RZ, 0xfc, !PT ;  /* 0x800000000c247812 */ /* 0x000fe200078efcff */
[----:B------:R-:W-:Y:S01]  /*2820*/  UMOV UR5, URZ ;  /* 0x000000ff00057c82 */ /* 0x000fe20008000000 */
[----:B------:R-:W-:-:S05]  /*2830*/  UMOV UR4, URZ ;  /* 0x000000ff00047c82 */ /* 0x000fca0008000000 */
.L_x_22:
        /* <DEDUP_REMOVED lines=24> */
[----:B------:R-:W-:Y:S01]  /*29c0*/  FMUL R13, R2, 0.58904862403869628906 ;  /* 0x3f16cbe4020d7820 */ /* 0x000fe20000400000 */
[----:B------:R-:W-:Y:S03]  /*29d0*/  BSSY.RECONVERGENT B1, `(.L_x_23) ;  /* 0x000002b000017945 */ /* 0x000fe60003800200 */
[----:B------:R-:W-:-:S05]  /*29e0*/  FMUL R12, R30, R13 ;  /* 0x0000000d1e0c7220 */ /* 0x000fca0000400000 */
[----:B------:R-:W-:-:S04]  /*29f0*/  SHF.R.U32.HI R12, RZ, 0x17, R12 ;  /* 0x00000017ff0c7819 */ /* 0x000fc8000001160c */
[C---:B------:R-:W-:Y:S02]  /*2a00*/  LOP3.LUT R13, R12.reuse, 0xe0, RZ, 0xc0, !PT ;  /* 0x000000e00c0d7812 */ /* 0x040fe400078ec0ff */
[----:B------:R-:W-:Y:S02]  /*2a10*/  LOP3.LUT P6, RZ, R12, 0x1f, RZ, 0xc0, !PT ;  /* 0x0000001f0cff7812 */ /* 0x000fe400078cc0ff */
[----:B------:R-:W-:-:S04]  /*2a20*/  IADD3 R13, PT, PT, R13, -0x80, RZ ;  /* 0xffffff800d0d7810 */ /* 0x000fc80007ffe0ff */
        /* <DEDUP_REMOVED lines=23> */
[----:B------:R-:W-:-:S02]  /*2ba0*/  @P4 IMAD.MOV.U32 R36, RZ, RZ, R43 ;  /* 0x000000ffff244224 */ /* 0x000fc400078e002b */
[----:B------:R-:W-:Y:S01]  /*2bb0*/  IMAD.MOV.U32 R14, RZ, RZ, R13 ;  /* 0x000000ffff0e7224 */ /* 0x000fe200078e000d */
[----:B------:R-:W-:Y:S06]  /*2bc0*/  @!P6 BRA `(.L_x_24) ;  /* 0x00000000002ce947 */ /* 0x000fec0003800000 */
[----:B------:R-:W-:Y:S01]  /*2bd0*/  @P0 IMAD.MOV.U32 R15, RZ, RZ, R3 ;  /* 0x000000ffff0f0224 */ /* 0x000fe200078e0003 */
[----:B------:R-:W-:Y:S02]  /*2be0*/  ISETP.EQ.AND P0, PT, R42, 0x8, PT ;  /* 0x000000082a00780c */ /* 0x000fe40003f02270 */
[----:B------:R-:W-:Y:S01]  /*2bf0*/  @P1 MOV R15, R4 ;  /* 0x00000004000f1202 */ /* 0x000fe20000000f00 */
[----:B------:R-:W-:Y:S01]  /*2c00*/  @P2 IMAD.MOV.U32 R15, RZ, RZ, R5 ;  /* 0x000000ffff0f2224 */ /* 0x000fe200078e0005 */
[----:B------:R-:W-:Y:S01]  /*2c10*/  LOP3.LUT R13, R12, 0x1f, RZ, 0xc0, !PT ;  /* 0x0000001f0c0d7812 */ /* 0x000fe200078ec0ff */
[----:B------:R-:W-:Y:S02]  /*2c20*/  @P3 IMAD.MOV.U32 R15, RZ, RZ, R6 ;  /* 0x000000ffff0f3224 */ /* 0x000fe400078e0006 */
[----:B------:R-:W-:Y:S01]  /*2c30*/  @P4 IMAD.MOV.U32 R15, RZ, RZ, R7 ;  /* 0x000000ffff0f4224 */ /* 0x000fe200078e0007 */
[----:B------:R-:W-:Y:S01]  /*2c40*/  SHF.L.W.U32.HI R36, R14, R13, R36 ;  /* 0x0000000d0e247219 */ /* 0x000fe20000010e24 */
[----:B------:R-:W-:-:S04]  /*2c50*/  @P5 IMAD.MOV.U32 R15, RZ, RZ, R8 ;  /* 0x000000ffff0f5224 */ /* 0x000fc800078e0008 */
[----:B------:R-:W-:-:S05]  /*2c60*/  @P0 IMAD.MOV.U32 R15, RZ, RZ, R43 ;  /* 0x000000ffff0f0224 */ /* 0x000fca00078e002b */
[----:B------:R-:W-:-:S07]  /*2c70*/  SHF.L.W.U32.HI R14, R15, R13, R14 ;  /* 0x0000000d0f0e7219 */ /* 0x000fce0000010e0e */
.L_x_24:
[----:B------:R-:W-:Y:S05]  /*2c80*/  BSYNC.RECONVERGENT B1 ;  /* 0x0000000000017941 */ /* 0x000fea0003800200 */
.L_x_23:
[C---:B------:R-:W-:Y:S01]  /*2c90*/  SHF.L.W.U32.HI R42, R14.reuse, 0x2, R36 ;  /* 0x000000020e2a7819 */ /* 0x040fe20000010e24 */
[----:B------:R-:W-:Y:S01]  /*2ca0*/  UMOV UR4, 0x54442d19 ;  /* 0x54442d1900047882 */ /* 0x000fe20000000000 */
[----:B------:R-:W-:Y:S01]  /*2cb0*/  SHF.L.U32 R12, R14, 0x2, RZ ;  /* 0x000000020e0c7819 */ /* 0x000fe200000006ff */
[----:B------:R-:W-:Y:S01]  /*2cc0*/  UMOV UR5, 0x3bf921fb ;  /* 0x3bf921fb00057882 */ /* 0x000fe20000000000 */
[----:B------:R-:W-:Y:S01]  /*2cd0*/  SHF.R.S32.HI R13, RZ, 0x1f, R42 ;  /* 0x0000001fff0d7819 */ /* 0x000fe2000001142a */
[----:B------:R-:W-:-:S03]  /*2ce0*/  FMUL R43, R2, 0.58904862403869628906 ;  /* 0x3f16cbe4022b7820 */ /* 0x000fc60000400000 */
[C---:B------:R-:W-:Y:S01]  /*2cf0*/  LOP3.LUT R12, R13.reuse, R12, RZ, 0x3c, !PT ;  /* 0x0000000c0d0c7212 */ /* 0x040fe200078e3cff */
[----:B------:R-:W-:Y:S01]  /*2d00*/  FMUL R45, R30, R43 ;  /* 0x0000002b1e2d7220 */ /* 0x000fe20000400000 */
[----:B------:R-:W-:Y:S02]  /*2d10*/  LOP3.LUT R13, R13, R42, RZ, 0x3c, !PT ;  /* 0x0000002a0d0d7212 */ /* 0x000fe400078e3cff */
[----:B------:R-:W-:Y:S02]  /*2d20*/  SHF.R.U32.HI R43, RZ, 0x1e, R36 ;  /* 0x0000001eff2b7819 */ /* 0x000fe40000011624 */
[----:B------:R-:W-:Y:S02]  /*2d30*/  ISETP.GE.AND P0, PT, R45, RZ, PT ;  /* 0x000000ff2d00720c */ /* 0x000fe40003f06270 */
[----:B------:R-:W0:Y:S01]  /*2d40*/  I2F.F64.S64 R12, R12 ;  /* 0x0000000c000c7312 */ /* 0x000e220000301c00 */
[C---:B------:R-:W-:Y:S02]  /*2d50*/  LOP3.LUT R36, R42.reuse, R45, RZ, 0x3c, !PT ;  /* 0x0000002d2a247212 */ /* 0x040fe400078e3cff */
[----:B------:R-:W-:-:S02]  /*2d60*/  LEA.HI R42, R42, R43, RZ, 0x1 ;  /* 0x0000002b2a2a7211 */ /* 0x000fc400078f08ff */
[----:B------:R-:W-:Y:S01]  /*2d70*/  ISETP.GE.AND P1, PT, R36, RZ, PT ;  /* 0x000000ff2400720c */ /* 0x000fe20003f26270 */
[----:B0-----:R-:W-:Y:S02]  /*2d80*/  DMUL R14, R12, UR4 ;  /* 0x000000040c0e7c28 */ /* 0x001fe40008000000 */
[----:B------:R-:W-:-:S04]  /*2d90*/  IMAD.MOV R12, RZ, RZ, -R42 ;  /* 0x000000ffff0c7224 */ /* 0x000fc800078e0a2a */
[----:B------:R-:W-:-:S04]  /*2da0*/  @!P0 IMAD.MOV.U32 R42, RZ, RZ, R12 ;  /* 0x000000ffff2a8224 */ /* 0x000fc800078e000c */
[----:B------:R-:W0:Y:S02]  /*2db0*/  F2F.F32.F64 R14, R14 ;  /* 0x0000000e000e7310 */ /* 0x000e240000301000 */
[----:B0-----:R-:W-:-:S07]  /*2dc0*/  FSEL R13, -R14, R14, !P1 ;  /* 0x0000000e0e0d7208 */ /* 0x001fce0004800100 */
.L_x_21:
[----:B------:R-:W-:Y:S05]  /*2dd0*/  BSYNC.RECONVERGENT B0 ;  /* 0x0000000000007941 */ /* 0x000fea0003800200 */
.L_x_20:
[----:B------:R-:W-:Y:S01]  /*2de0*/  FMUL R12, R13, R13 ;  /* 0x0000000d0d0c7220 */ /* 0x000fe20000400000 */
[C---:B------:R-:W-:Y:S01]  /*2df0*/  LOP3.LUT R15, R42.reuse, 0x1, RZ, 0xc0, !PT ;  /* 0x000000012a0f7812 */ /* 0x040fe200078ec0ff */
[----:B------:R-:W-:Y:S01]  /*2e00*/  VIADD R36, R42, 0x1 ;  /* 0x000000012a247836 */ /* 0x000fe20000000000 */
[----:B------:R-:W-:Y:S01]  /*2e10*/  FSETP.GE.AND P2, PT, |R35|, 105615, PT ;  /* 0x47ce47802300780b */ /* 0x000fe20003f46200 */
[----:B------:R-:W-:Y:S01]  /*2e20*/  FFMA R14, R12, R9, -0.0013887860113754868507 ;  /* 0xbab607ed0c0e7423 */ /* 0x000fe20000000009 */
[----:B------:R-:W-:Y:S01]  /*2e30*/  ISETP.NE.U32.AND P0, PT, R15, 0x1, PT ;  /* 0x000000010f00780c */ /* 0x000fe20003f05070 */
[----:B------:R-:W-:Y:S01]  /*2e40*/  BSSY.RECONVERGENT B0, `(.L_x_25) ;  /* 0x000006d000007945 */ /* 0x000fe20003800200 */
[----:B------:R-:W-:Y:S02]  /*2e50*/  LOP3.LUT P1, RZ, R36, 0x2, RZ, 0xc0, !PT ;  /* 0x0000000224ff7812 */ /* 0x000fe4000782c0ff */
[----:B------:R-:W-:Y:S02]  /*2e60*/  FSEL R15, R14, -0.00019574658654164522886, P0 ;  /* 0xb94d41530e0f7808 */ /* 0x000fe40000000000 */
[----:B------:R-:W-:-:S02]  /*2e70*/  FSEL R43, R10, 0.041666727513074874878, !P0 ;  /* 0x3d2aaabb0a2b7808 */ /* 0x000fc40004000000 */
[----:B------:R-:W-:Y:S02]  /*2e80*/  FSEL R36, -R11, -0.4999999701976776123, !P0 ;  /* 0xbeffffff0b247808 */ /* 0x000fe40004000100 */
[----:B------:R-:W-:Y:S01]  /*2e90*/  FSEL R14, R13, 1, !P0 ;  /* 0x3f8000000d0e7808 */ /* 0x000fe20004000000 */
[----:B------:R-:W-:-:S04]  /*2ea0*/  FFMA R15, R12, R15, R43 ;  /* 0x0000000f0c0f7223 */ /* 0x000fc8000000002b */
[C---:B------:R-:W-:Y:S01]  /*2eb0*/  FFMA R15, R12.reuse, R15, R36 ;  /* 0x0000000f0c0f7223 */ /* 0x040fe20000000024 */
[----:B------:R-:W-:-:S04]  /*2ec0*/  FFMA R13, R12, R14, RZ ;  /* 0x0000000e0c0d7223 */ /* 0x000fc800000000ff */
[----:B------:R-:W-:-:S04]  /*2ed0*/  FFMA R14, R13, R15, R14 ;  /* 0x0000000f0d0e7223 */ /* 0x000fc8000000000e */
[----:B------:R-:W-:Y:S01]  /*2ee0*/  @P1 FADD R14, RZ, -R14 ;  /* 0x8000000eff0e1221 */ /* 0x000fe20000000000 */
[----:B------:R-:W-:Y:S06]  /*2ef0*/  @!P2 BRA `(.L_x_26) ;  /* 0x000000040084a947 */ /* 0x000fec0003800000 */
[----:B------:R-:W-:-:S04]  /*2f00*/  FMUL R15, R2, 0.58904862403869628906 ;  /* 0x3f16cbe4020f7820 */ /* 0x000fc80000400000 */
[----:B------:R-:W-:-:S05]  /*2f10*/  FMUL R15, R30, R15 ;  /* 0x0000000f1e0f7220 */ /* 0x000fca0000400000 */
[----:B------:R-:W-:-:S13]  /*2f20*/  FSETP.NEU.AND P0, PT, |R15|, +INF , PT ;  /* 0x7f8000000f00780b */ /* 0x000fda0003f0d200 */
[----:B------:R-:W-:Y:S01]  /*2f30*/  @!P0 FMUL R38, RZ, R15 ;  /* 0x0000000fff268220 */ /* 0x000fe20000400000 */
[----:B------:R-:W-:Y:S01]  /*2f40*/  @!P0 IMAD.MOV.U32 R39, RZ, RZ, RZ ;  /* 0x000000ffff278224 */ /* 0x000fe200078e00ff */
[----:B------:R-:W-:Y:S06]  /*2f50*/  @!P0 BRA `(.L_x_26) ;  /* 0x00000004006c8947 */ /* 0x000fec0003800000 */
[----:B------:R-:W-:Y:S01]  /*2f60*/  SHF.L.U32 R12, R15, 0x8, RZ ;  /* 0x000000080f0c7819 */ /* 0x000fe200000006ff */
[----:B------:R-:W-:Y:S01]  /*2f70*/  IMAD.MOV.U32 R43, RZ, RZ, RZ ;  /* 0x000000ffff2b7224 */ /* 0x000fe200078e00ff */
[----:B------:R-:W0:Y:S01]  /*2f80*/  LDCU.64 UR10, c[0x4][URZ] ;  /* 0x01000000ff0a77ac */ /* 0x000e220008000a00 */
[----:B------:R-:W-:Y:S01]  /*2f90*/  IMAD.MOV.U32 R36, RZ, RZ, RZ ;  /* 0x000000ffff247224 */ /* 0x000fe200078e00ff */
[----:B------:R-:W-:Y:S01]  /*2fa0*/  LOP3.LUT R45, R12, 0x80000000, RZ, 0xfc, !PT ;  /* 0x800000000c2d7812 */ /* 0x000fe200078efcff */
[----:B------:R-:W-:Y:S01]  /*2fb0*/  UMOV UR5, URZ ;  /* 0x000000ff00057c82 */ /* 0x000fe20008000000 */
[----:B------:R-:W-:-:S05]  /*2fc0*/  UMOV UR4, URZ ;  /* 0x000000ff00047c82 */ /* 0x000fca0008000000 */
.L_x_27:
        /* <DEDUP_REMOVED lines=18> */
[-C--:B------:R-:W-:Y:S01]  /*30f0*/  @P0 MOV R3, R35.reuse ;  /* 0x0000002300030202 */ /* 0x080fe20000000f00 */
[--C-:B------:R-:W-:Y:S01]  /*3100*/  @P2 IMAD.MOV.U32 R5, RZ, RZ, R35.reuse ;  /* 0x000000ffff052224 */ /* 0x100fe200078e0023 */
[----:B------:R-:W-:Y:S01]  /*3110*/  @P5 MOV R8, R35 ;  /* 0x0000002300085202 */ /* 0x000fe20000000f00 */
        /* <DEDUP_REMOVED lines=16> */
[----:B------:R-:W-:Y:S01]  /*3220*/  @P3 IMAD.MOV.U32 R35, RZ, RZ, R3 ;  /* 0x000000ffff233224 */ /* 0x000fe200078e0003 */
[C---:B------:R-:W-:Y:S01]  /*3230*/  ISETP.EQ.AND P3, PT, R38.reuse, -0x4, PT ;  /* 0xfffffffc2600780c */ /* 0x040fe20003f62270 */
[--C-:B------:R-:W-:Y:S01]  /*3240*/  @P4 IMAD.MOV.U32 R35, RZ, RZ, R4.reuse ;  /* 0x000000ffff234224 */ /* 0x100fe200078e0004 */
[----:B------:R-:W-:Y:S01]  /*3250*/  @P4 MOV R13, R3 ;  /* 0x00000003000d4202 */ /* 0x000fe20000000f00 */
[----:B------:R-:W-:Y:S01]  /*3260*/  @P2 IMAD.MOV.U32 R13, RZ, RZ, R4 ;  /* 0x000000ffff0d2224 */ /* 0x000fe200078e0004 */
[----:B------:R-:W-:Y:S01]  /*3270*/  ISETP.EQ.AND P4, PT, R38, 0x4, PT ;  /* 0x000000042600780c */ /* 0x000fe20003f82270 */
[--C-:B------:R-:W-:Y:S01]  /*3280*/  @P2 IMAD.MOV.U32 R35, RZ, RZ, R5.reuse ;  /* 0x000000ffff232224 */ /* 0x100fe200078e0005 */
[----:B------:R-:W-:Y:S01]  /*3290*/  @P1 MOV R35, R6 ;  /* 0x0000000600231202 */ /* 0x000fe20000000f00 */
[----:B------:R-:W-:Y:S02]  /*32a0*/  @P1 IMAD.MOV.U32 R13, RZ, RZ, R5 ;  /* 0x000000ffff0d1224 */ /* 0x000fe400078e0005 */
[----:B------:R-:W-:-:S02]  /*32b0*/  @P0 IMAD.MOV.U32 R13, RZ, RZ, R6 ;  /* 0x000000ffff0d0224 */ /* 0x000fc400078e0006 */
[--C-:B------:R-:W-:Y:S02]  /*32c0*/  @P0 IMAD.MOV.U32 R35, RZ, RZ, R7.reuse ;  /* 0x000000ffff230224 */ /* 0x100fe400078e0007 */
[----:B------:R-:W-:Y:S01]  /*32d0*/  @P3 IMAD.MOV.U32 R13, RZ, RZ, R7 ;  /* 0x000000ffff0d3224 */ /* 0x000fe200078e0007 */
[----:B------:R-:W-:Y:S01]  /*32e0*/  @P5 MOV R13, R8 ;  /* 0x00000008000d5202 */ /* 0x000fe20000000f00 */
[----:B------:R-:W-:Y:S02]  /*32f0*/  @P3 IMAD.MOV.U32 R35, RZ, RZ, R8 ;  /* 0x000000ffff233224 */ /* 0x000fe400078e0008 */
[--C-:B------:R-:W-:Y:S02]  /*3300*/  @P5 IMAD.MOV.U32 R35, RZ, RZ, R43.reuse ;  /* 0x000000ffff235224 */ /* 0x100fe400078e002b */
[----:B------:R-:W-:Y:S01]  /*3310*/  @P4 IMAD.MOV.U32 R13, RZ, RZ, R43 ;  /* 0x000000ffff0d4224 */ /* 0x000fe200078e002b */
[----:B------:R-:W-:Y:S06]  /*3320*/  @!P6 BRA `(.L_x_29) ;  /* 0x00000000002ce947 */ /* 0x000fec0003800000 */
[----:B------:R-:W-:Y:S01]  /*3330*/  @P2 IMAD.MOV.U32 R36, RZ, RZ, R3 ;  /* 0x000000ffff242224 */ /* 0x000fe200078e0003 */
[----:B------:R-:W-:Y:S01]  /*3340*/  LOP3.LUT R12, R12, 0x1f, RZ, 0xc0, !PT ;  /* 0x0000001f0c0c7812 */ /* 0x000fe200078ec0ff */
[----:B------:R-:W-:Y:S01]  /*3350*/  @P1 IMAD.MOV.U32 R36, RZ, RZ, R4 ;  /* 0x000000ffff241224 */ /* 0x000fe200078e0004 */
[----:B------:R-:W-:Y:S01]  /*3360*/  @P0 MOV R36, R5 ;  /* 0x0000000500240202 */ /* 0x000fe20000000f00 */
[----:B------:R-:W-:Y:S01]  /*3370*/  @P3 IMAD.MOV.U32 R36, RZ, RZ, R6 ;  /* 0x000000ffff243224 */ /* 0x000fe200078e0006 */
[----:B------:R-:W-:Y:S01]  /*3380*/  ISETP.EQ.AND P0, PT, R38, 0x8, PT ;  /* 0x000000082600780c */ /* 0x000fe20003f02270 */
[----:B------:R-:W-:Y:S01]  /*3390*/  @P5 IMAD.MOV.U32 R36, RZ, RZ, R7 ;  /* 0x000000ffff245224 */ /* 0x000fe200078e0007 */
[----:B------:R-:W-:Y:S01]  /*33a0*/  SHF.L.W.U32.HI R35, R13, R12, R35 ;  /* 0x0000000c0d237219 */ /* 0x000fe20000010e23 */
[----:B------:R-:W-:-:S10]  /*33b0*/  @P4 IMAD.MOV.U32 R36, RZ, RZ, R8 ;  /* 0x000000ffff244224 */ /* 0x000fd400078e0008 */
[----:B------:R-:W-:-:S05]  /*33c0*/  @P0 IMAD.MOV.U32 R36, RZ, RZ, R43 ;  /* 0x000000ffff240224 */ /* 0x000fca00078e002b */
[----:B------:R-:W-:-:S07]  /*33d0*/  SHF.L.W.U32.HI R13, R36, R12, R13 ;  /* 0x0000000c240d7219 */ /* 0x000fce0000010e0d */
.L_x_29:
[----:B------:R-:W-:Y:S05]  /*33e0*/  BSYNC.RECONVERGENT B1 ;  /* 0x0000000000017941 */ /* 0x000fea0003800200 */
.L_x_28:
[C---:B------:R-:W-:Y:S01]  /*33f0*/  SHF.L.W.U32.HI R36, R13.reuse, 0x2, R35 ;  /* 0x000000020d247819 */ /* 0x040fe20000010e23 */
[----:B------:R-:W-:Y:S01]  /*3400*/  UMOV UR4, 0x54442d19 ;  /* 0x54442d1900047882 */ /* 0x000fe20000000000 */
[----:B------:R-:W-:Y:S01]  /*3410*/  SHF.L.U32 R13, R13, 0x2, RZ ;  /* 0x000000020d0d7819 */ /* 0x000fe200000006ff */
        /* <DEDUP_REMOVED lines=15> */
.L_x_26:
[----:B------:R-:W-:Y:S05]  /*3510*/  BSYNC.RECONVERGENT B0 ;  /* 0x0000000000007941 */ /* 0x000fea0003800200 */
.L_x_25:
[----:B------:R-:W-:Y:S01]  /*3520*/  FMUL R35, R2, 0.78539818525314331055 ;  /* 0x3f490fdb02237820 */ /* 0x000fe20000400000 */
[----:B------:R-:W-:Y:S01]  /*3530*/  LOP3.LUT R13, R39, 0x1, RZ, 0xc0, !PT ;  /* 0x00000001270d7812 */ /* 0x000fe200078ec0ff */
[----:B------:R-:W-:Y:S01]  /*3540*/  FMUL R12, R38, R38 ;  /* 0x00000026260c7220 */ /* 0x000fe20000400000 */
[----:B------:R-:W-:Y:S02]  /*3550*/  IMAD.MOV.U32 R15, RZ, RZ, 0x3d2aaabb ;  /* 0x3d2aaabbff0f7424 */ /* 0x000fe400078e00ff */
[----:B------:R-:W-:Y:S01]  /*3560*/  FMUL R36, R30, R35 ;  /* 0x000000231e247220 */ /* 0x000fe20000400000 */
[----:B------:R-:W-:Y:S01]  /*3570*/  ISETP.NE.U32.AND P0, PT, R13, 0x1, PT ;  /* 0x000000010d00780c */ /* 0x000fe20003f05070 */
[----:B------:R-:W-:Y:S01]  /*3580*/  FFMA R13, R12, R9, -0.0013887860113754868507 ;  /* 0xbab607ed0c0d7423 */ /* 0x000fe20000000009 */
[----:B------:R-:W-:Y:S01]  /*3590*/  BSSY.RECONVERGENT B0, `(.L_x_30) ;  /* 0x0000079000007945 */ /* 0x000fe20003800200 */
[----:B------:R-:W-:Y:S01]  /*35a0*/  FMUL R42, R36, 0.63661974668502807617 ;  /* 0x3f22f983242a7820 */ /* 0x000fe20000400000 */
[----:B------:R-:W-:-:S02]  /*35b0*/  FSEL R15, R15, 0.0083327032625675201416, !P0 ;  /* 0x3c0885e40f0f7808 */ /* 0x000fc40004000000 */
[----:B------:R-:W-:Y:S02]  /*35c0*/  FSEL R13, R13, -0.00019574658654164522886, !P0 ;  /* 0xb94d41530d0d7808 */ /* 0x000fe40004000000 */
[----:B------:R-:W-:Y:S01]  /*35d0*/  FSEL R37, -R37, -0.16666662693023681641, !P0 ;  /* 0xbe2aaaa825257808 */ /* 0x000fe20004000100 */
[----:B------:R-:W0:Y:S01]  /*35e0*/  F2I.NTZ R42, R42 ;  /* 0x0000002a002a7305 */ /* 0x000e220000203100 */
[----:B------:R-:W-:Y:S01]  /*35f0*/  FSEL R38, R38, 1, P0 ;  /* 0x3f80000026267808 */ /* 0x000fe20000000000 */
[----:B------:R-:W-:Y:S01]  /*3600*/  FFMA R13, R12, R13, R15 ;  /* 0x0000000d0c0d7223 */ /* 0x000fe2000000000f */
[----:B------:R-:W-:Y:S02]  /*3610*/  LOP3.LUT P0, RZ, R39, 0x2, RZ, 0xc0, !PT ;  /* 0x0000000227ff7812 */ /* 0x000fe4000780c0ff */
[----:B------:R-:W-:Y:S01]  /*3620*/  FSETP.GE.AND P1, PT, |R36|, 105615, PT ;  /* 0x47ce47802400780b */ /* 0x000fe20003f26200 */
[C---:B------:R-:W-:Y:S01]  /*3630*/  FFMA R37, R12.reuse, R13, R37 ;  /* 0x0000000d0c257223 */ /* 0x040fe20000000025 */
[----:B------:R-:W-:-:S04]  /*3640*/  FFMA R13, R12, R38, RZ ;  /* 0x000000260c0d7223 */ /* 0x000fc800000000ff */
[----:B------:R-:W-:Y:S01]  /*3650*/  FFMA R13, R13, R37, R38 ;  /* 0x000000250d0d7223 */ /* 0x000fe20000000026 */
[----:B0-----:R-:W-:-:S04]  /*3660*/  I2FP.F32.S32 R15, R42 ;  /* 0x0000002a000f7245 */ /* 0x001fc80000201400 */
[----:B------:R-:W-:Y:S01]  /*3670*/  @P0 FADD R13, RZ, -R13 ;  /* 0x8000000dff0d0221 */ /* 0x000fe20000000000 */
[----:B------:R-:W-:Y:S02]  /*3680*/  IMAD.MOV.U32 R38, RZ, RZ, R42 ;  /* 0x000000ffff267224 */ /* 0x000fe400078e002a */
[----:B------:R-:W-:-:S04]  /*3690*/  FFMA R12, R15, -1.5707962512969970703, R36 ;  /* 0xbfc90fda0f0c7823 */ /* 0x000fc80000000024 */
[----:B------:R-:W-:-:S04]  /*36a0*/  FFMA R12, R15, -7.5497894158615963534e-08, R12 ;  /* 0xb3a221680f0c7823 */ /* 0x000fc8000000000c */
[----:B------:R-:W-:Y:S01]  /*36b0*/  FFMA R37, R15, -5.3903029534742383927e-15, R12 ;  /* 0xa7c234c50f257823 */ /* 0x000fe2000000000c */
[CC--:B------:R-:W-:Y:S01]  /*36c0*/  FMUL R12, R22.reuse, R13.reuse ;  /* 0x0000000d160c7220 */ /* 0x0c0fe20000400000 */
[C---:B------:R-:W-:Y:S01]  /*36d0*/  FMUL R13, R23.reuse, R13 ;  /* 0x0000000d170d7220 */ /* 0x040fe20000400000 */
[----:B------:R-:W-:Y:S02]  /*36e0*/  P2R R15, PR, RZ, 0x2 ;  /* 0x00000002ff0f7803 */ /* 0x000fe40000000000 */
[-C--:B------:R-:W-:Y:S01]  /*36f0*/  FFMA R15, R23, R14.reuse, -R12 ;  /* 0x0000000e170f7223 */ /* 0x080fe2000000080c */
[----:B------:R-:W-:Y:S01]  /*3700*/  FFMA R14, R22, R14, R13 ;  /* 0x0000000e160e7223 */ /* 0x000fe2000000000d */
        /* <DEDUP_REMOVED lines=12> */
.L_x_32:
        /* <DEDUP_REMOVED lines=17> */
[--C-:B------:R-:W-:Y:S02]  /*38e0*/  @P2 IMAD.MOV.U32 R5, RZ, RZ, R22.reuse ;  /* 0x000000ffff052224 */ /* 0x100fe400078e0016 */
[----:B------:R-:W-:Y:S01]  /*38f0*/  @P5 MOV R8, R22 ;  /* 0x0000001600085202 */ /* 0x000fe20000000f00 */
[--C-:B------:R-:W-:Y:S02]  /*3900*/  @P3 IMAD.MOV.U32 R6, RZ, RZ, R22.reuse ;  /* 0x000000ffff063224 */ /* 0x100fe400078e0016 */
[----:B------:R-:W-:Y:S02]  /*3910*/  @P4 IMAD.MOV.U32 R7, RZ, RZ, R22 ;  /* 0x000000ffff074224 */ /* 0x000fe400078e0016 */
[----:B------:R-:W-:-:S05]  /*3920*/  VIADD R42, R42, 0x4 ;  /* 0x000000042a2a7836 */ /* 0x000fca0000000000 */
[----:B------:R-:W-:Y:S01]  /*3930*/  @P0 MOV R3, R22 ;  /* 0x0000001600030202 */ /* 0x000fe20000000f00 */
        /* <DEDUP_REMOVED lines=14> */
[----:B------:R-:W-:Y:S01]  /*3a20*/  @P3 IMAD.MOV.U32 R39, RZ, RZ, R3 ;  /* 0x000000ffff273224 */ /* 0x000fe200078e0003 */
[C---:B------:R-:W-:Y:S01]  /*3a30*/  ISETP.EQ.AND P3, PT, R23.reuse, -0x4, PT ;  /* 0xfffffffc1700780c */ /* 0x040fe20003f62270 */
[--C-:B------:R-:W-:Y:S01]  /*3a40*/  @P4 IMAD.MOV.U32 R39, RZ, RZ, R4.reuse ;  /* 0x000000ffff274224 */ /* 0x100fe200078e0004 */
[----:B------:R-:W-:Y:S01]  /*3a50*/  @P4 MOV R13, R3 ;  /* 0x00000003000d4202 */ /* 0x000fe20000000f00 */
[----:B------:R-:W-:Y:S01]  /*3a60*/  @P0 IMAD.MOV.U32 R13, RZ, RZ, R4 ;  /* 0x000000ffff0d0224 */ /* 0x000fe200078e0004 */
[----:B------:R-:W-:Y:S01]  /*3a70*/  ISETP.EQ.AND P4, PT, R23, RZ, PT ;  /* 0x000000ff1700720c */ /* 0x000fe20003f82270 */
[--C-:B------:R-:W-:Y:S01]  /*3a80*/  @P0 IMAD.MOV.U32 R39, RZ, RZ, R5.reuse ;  /* 0x000000ffff270224 */ /* 0x100fe200078e0005 */
[----:B------:R-:W-:Y:S01]  /*3a90*/  @P1 MOV R39, R6 ;  /* 0x0000000600271202 */ /* 0x000fe20000000f00 */
[----:B------:R-:W-:Y:S02]  /*3aa0*/  @P1 IMAD.MOV.U32 R13, RZ, RZ, R5 ;  /* 0x000000ffff0d1224 */ /* 0x000fe400078e0005 */
[----:B------:R-:W-:-:S02]  /*3ab0*/  @P2 IMAD.MOV.U32 R13, RZ, RZ, R6 ;  /* 0x000000ffff0d2224 */ /* 0x000fc400078e0006 */
[--C-:B------:R-:W-:Y:S02]  /*3ac0*/  @P2 IMAD.MOV.U32 R39, RZ, RZ, R7.reuse ;  /* 0x000000ffff272224 */ /* 0x100fe400078e0007 */
[----:B------:R-:W-:Y:S02]  /*3ad0*/  @P3 IMAD.MOV.U32 R13, RZ, RZ, R7 ;  /* 0x000000ffff0d3224 */ /* 0x000fe400078e0007 */
[----:B------:R-:W-:Y:S02]  /*3ae0*/  @P3 IMAD.MOV.U32 R39, RZ, RZ, R8 ;  /* 0x000000ffff273224 */ /* 0x000fe400078e0008 */
[----:B------:R-:W-:Y:S01]  /*3af0*/  @P4 MOV R13, R8 ;  /* 0x00000008000d4202 */ /* 0x000fe20000000f00 */
[--C-:B------:R-:W-:Y:S02]  /*3b00*/  @P4 IMAD.MOV.U32 R39, RZ, RZ, R43.reuse ;  /* 0x000000ffff274224 */ /* 0x100fe400078e002b */
[----:B------:R-:W-:Y:S01]  /*3b10*/  @P5 IMAD.MOV.U32 R13, RZ, RZ, R43 ;  /* 0x000000ffff0d5224 */ /* 0x000fe200078e002b */
        /* <DEDUP_REMOVED lines=12> */
.L_x_34:
[----:B------:R-:W-:Y:S05]  /*3be0*/  BSYNC.RECONVERGENT B1 ;  /* 0x0000000000017941 */ /* 0x000fea0003800200 */
.L_x_33:
[C-C-:B------:R-:W-:Y:S01]  /*3bf0*/  SHF.L.W.U32.HI R42, R13.reuse, 0x2, R39.reuse ;  /* 0x000000020d2a7819 */ /* 0x140fe20000010e27 */
[----:B------:R-:W-:Y:S01]  /*3c00*/  UMOV UR4, 0x54442d19 ;  /* 0x54442d1900047882 */ /* 0x000fe20000000000 */
[----:B------:R-:W-:Y:S01]  /*3c10*/  SHF.L.U32 R13, R13, 0x2, RZ ;  /* 0x000000020d0d7819 */ /* 0x000fe200000006ff */
[----:B------:R-:W-:Y:S01]  /*3c20*/  UMOV UR5, 0x3bf921fb ;  /* 0x3bf921fb00057882 */ /* 0x000fe20000000000 */
[----:B------:R-:W-:Y:S01]  /*3c30*/  SHF.R.S32.HI R22, RZ, 0x1f, R42 ;  /* 0x0000001fff167819 */ /* 0x000fe2000001142a */
[----:B------:R-:W-:Y:S01]  /*3c40*/  FMUL R43, R30, R35 ;  /* 0x000000231e2b7220 */ /* 0x000fe20000400000 */
        /* <DEDUP_REMOVED lines=13> */
.L_x_31:
[----:B------:R-:W-:Y:S05]  /*3d20*/  BSYNC.RECONVERGENT B0 ;  /* 0x0000000000007941 */ /* 0x000fea0003800200 */
.L_x_30:
[----:B------:R-:W-:Y:S01]  /*3d30*/  FMUL R13, R12, R12 ;  /* 0x0000000c0c0d7220 */ /* 0x000fe20000400000 */
[----:B------:R-:W-:Y:S01]  /*3d40*/  LOP3.LUT R23, R42, 0x1, RZ, 0xc0, !PT ;  /* 0x000000012a177812 */ /* 0x000fe200078ec0ff */
[----:B------:R-:W-:Y:S01]  /*3d50*/  BSSY.RECONVERGENT B0, `(.L_x_35) ;  /* 0x000006f000007945 */ /* 0x000fe20003800200 */
[----:B------:R-:W-:Y:S01]  /*3d60*/  FSETP.GE.AND P2, PT, |R36|, 105615, PT ;  /* 0x47ce47802400780b */ /* 0x000fe20003f46200 */
[----:B------:R-:W-:Y:S01]  /*3d70*/  FFMA R22, R13, R9, -0.0013887860113754868507 ;  /* 0xbab607ed0d167423 */ /* 0x000fe20000000009 */
[----:B------:R-:W-:Y:S01]  /*3d80*/  ISETP.NE.U32.AND P0, PT, R23, 0x1, PT ;  /* 0x000000011700780c */ /* 0x000fe20003f05070 */
[----:B------:R-:W-:-:S03]  /*3d90*/  VIADD R23, R42, 0x1 ;  /* 0x000000012a177836 */ /* 0x000fc60000000000 */
[----:B------:R-:W-:Y:S02]  /*3da0*/  FSEL R22, R22, -0.00019574658654164522886, P0 ;  /* 0xb94d415316167808 */ /* 0x000fe40000000000 */
[----:B------:R-:W-:Y:S02]  /*3db0*/  FSEL R42, R10, 0.041666727513074874878, !P0 ;  /* 0x3d2aaabb0a2a7808 */ /* 0x000fe40004000000 */
[----:B------:R-:W-:Y:S02]  /*3dc0*/  LOP3.LUT P1, RZ, R23, 0x2, RZ, 0xc0, !PT ;  /* 0x0000000217ff7812 */ /* 0x000fe4000782c0ff */
[----:B------:R-:W-:Y:S01]  /*3dd0*/  FSEL R23, -R11, -0.4999999701976776123, !P0 ;  /* 0xbeffffff0b177808 */ /* 0x000fe20004000100 */
[----:B------:R-:W-:Y:S01]  /*3de0*/  FFMA R22, R13, R22, R42 ;  /* 0x000000160d167223 */ /* 0x000fe2000000002a */
[----:B------:R-:W-:-:S03]  /*3df0*/  FSEL R12, R12, 1, !P0 ;  /* 0x3f8000000c0c7808 */ /* 0x000fc60004000000 */
[C---:B------:R-:W-:Y:S02]  /*3e00*/  FFMA R22, R13.reuse, R22, R23 ;  /* 0x000000160d167223 */ /* 0x040fe40000000017 */
[----:B------:R-:W-:-:S04]  /*3e10*/  FFMA R13, R13, R12, RZ ;  /* 0x0000000c0d0d7223 */ /* 0x000fc800000000ff */
[----:B------:R-:W-:-:S04]  /*3e20*/  FFMA R36, R13, R22, R12 ;  /* 0x000000160d247223 */ /* 0x000fc8000000000c */
[----:B------:R-:W-:Y:S01]  /*3e30*/  @P1 FADD R36, RZ, -R36 ;  /* 0x80000024ff241221 */ /* 0x000fe20000000000 */
[----:B------:R-:W-:Y:S06]  /*3e40*/  @!P2 BRA `(.L_x_36) ;  /* 0x00000004007ca947 */ /* 0x000fec0003800000 */
[----:B------:R-:W-:-:S05]  /*3e50*/  FMUL R35, R30, R35 ;  /* 0x000000231e237220 */ /* 0x000fca0000400000 */
        /* <DEDUP_REMOVED lines=10> */
.L_x_37:
        /* <DEDUP_REMOVED lines=40> */
[----:B------:R-:W-:Y:S01]  /*4180*/  @P4 IMAD.MOV.U32 R37, RZ, RZ, R4 ;  /* 0x000000ffff254224 */ /* 0x000fe200078e0004 */
[----:B------:R-:W-:Y:S01]  /*4190*/  ISETP.EQ.AND P4, PT, R23, 0x4, PT ;  /* 0x000000041700780c */ /* 0x000fe20003f82270 */
[--C-:B------:R-:W-:Y:S01]  /*41a0*/  @P2 IMAD.MOV.U32 R37, RZ, RZ, R5.reuse ;  /* 0x000000ffff252224 */ /* 0x100fe200078e0005 */
[----:B------:R-:W-:Y:S01]  /*41b0*/  @P2 MOV R12, R4 ;  /* 0x00000004000c2202 */ /* 0x000fe20000000f00 */
[----:B------:R-:W-:Y:S02]  /*41c0*/  @P1 IMAD.MOV.U32 R12, RZ, RZ, R5 ;  /* 0x000000ffff0c1224 */ /* 0x000fe400078e0005 */
[--C-:B------:R-:W-:Y:S01]  /*41d0*/  @P1 IMAD.MOV.U32 R37, RZ, RZ, R6.reuse ;  /* 0x000000ffff251224 */ /* 0x100fe200078e0006 */
[----:B------:R-:W-:Y:S01]  /*41e0*/  @P0 MOV R37, R7 ;  /* 0x0000000700250202 */ /* 0x000fe20000000f00 */
[----:B------:R-:W-:-:S02]  /*41f0*/  @P0 IMAD.MOV.U32 R12, RZ, RZ, R6 ;  /* 0x000000ffff0c0224 */ /* 0x000fc400078e0006 */
[----:B------:R-:W-:Y:S02]  /*4200*/  @P3 IMAD.MOV.U32 R12, RZ, RZ, R7 ;  /* 0x000000ffff0c3224 */ /* 0x000fe400078e0007 */
[--C-:B------:R-:W-:Y:S02]  /*4210*/  @P3 IMAD.MOV.U32 R37, RZ, RZ, R8.reuse ;  /* 0x000000ffff253224 */ /* 0x100fe400078e0008 */
[----:B------:R-:W-:Y:S01]  /*4220*/  @P5 IMAD.MOV.U32 R12, RZ, RZ, R8 ;  /* 0x000000ffff0c5224 */ /* 0x000fe200078e0008 */
[----:B------:R-:W-:Y:S01]  /*4230*/  @P4 MOV R12, R39 ;  /* 0x00000027000c4202 */ /* 0x000fe20000000f00 */
[----:B------:R-:W-:Y:S01]  /*4240*/  @P5 IMAD.MOV.U32 R37, RZ, RZ, R39 ;  /* 0x000000ffff255224 */ /* 0x000fe200078e0027 */
[----:B------:R-:W-:Y:S06]  /*4250*/  @!P6 BRA `(.L_x_39) ;  /* 0x00000000002ce947 */ /* 0x000fec0003800000 */
[----:B------:R-:W-:Y:S01]  /*4260*/  @P2 IMAD.MOV.U32 R13, RZ, RZ, R3 ;  /* 0x000000ffff0d2224 */ /* 0x000fe200078e0003 */
[----:B------:R-:W-:Y:S01]  /*4270*/  LOP3.LUT R22, R22, 0x1f, RZ, 0xc0, !PT ;  /* 0x0000001f16167812 */ /* 0x000fe200078ec0ff */
[----:B------:R-:W-:Y:S02]  /*4280*/  @P1 IMAD.MOV.U32 R13, RZ, RZ, R4 ;  /* 0x000000ffff0d1224 */ /* 0x000fe400078e0004 */
[----:B------:R-:W-:Y:S01]  /*4290*/  @P0 IMAD.MOV.U32 R13, RZ, RZ, R5 ;  /* 0x000000ffff0d0224 */ /* 0x000fe200078e0005 */
[----:B------:R-:W-:Y:S01]  /*42a0*/  ISETP.EQ.AND P0, PT, R23, 0x8, PT ;  /* 0x000000081700780c */ /* 0x000fe20003f02270 */
[----:B------:R-:W-:Y:S01]  /*42b0*/  @P3 IMAD.MOV.U32 R13, RZ, RZ, R6 ;  /* 0x000000ffff0d3224 */ /* 0x000fe200078e0006 */
[----:B------:R-:W-:Y:S01]  /*42c0*/  @P5 MOV R13, R7 ;  /* 0x00000007000d5202 */ /* 0x000fe20000000f00 */
[----:B------:R-:W-:Y:S01]  /*42d0*/  @P4 IMAD.MOV.U32 R13, RZ, RZ, R8 ;  /* 0x000000ffff0d4224 */ /* 0x000fe200078e0008 */
[----:B------:R-:W-:-:S09]  /*42e0*/  SHF.L.W.U32.HI R37, R12, R22, R37 ;  /* 0x000000160c257219 */ /* 0x000fd20000010e25 */
[----:B------:R-:W-:-:S05]  /*42f0*/  @P0 IMAD.MOV.U32 R13, RZ, RZ, R39 ;  /* 0x000000ffff0d0224 */ /* 0x000fca00078e0027 */
[----:B------:R-:W-:-:S07]  /*4300*/  SHF.L.W.U32.HI R12, R13, R22, R12 ;  /* 0x000000160d0c7219 */ /* 0x000fce0000010e0c */
.L_x_39:
[----:B------:R-:W-:Y:S05]  /*4310*/  BSYNC.RECONVERGENT B1 ;  /* 0x0000000000017941 */ /* 0x000fea0003800200 */
.L_x_38:
[C-C-:B------:R-:W-:Y:S01]  /*4320*/  SHF.L.W.U32.HI R38, R12.reuse, 0x2, R37.reuse ;  /* 0x000000020c267819 */ /* 0x140fe20000010e25 */
        /* <DEDUP_REMOVED lines=17> */
.L_x_36:
[----:B------:R-:W-:Y:S05]  /*4440*/  BSYNC.RECONVERGENT B0 ;  /* 0x0000000000007941 */ /* 0x000fea0003800200 */
.L_x_35:
[----:B------:R-:W-:Y:S01]  /*4450*/  FMUL R35, R2, 0.98174774646759033203 ;  /* 0x3f7b53d202237820 */ /* 0x000fe20000400000 */
[----:B------:R-:W-:Y:S01]  /*4460*/  FMUL R12, R37, R37 ;  /* 0x00000025250c7220 */ /* 0x000fe20000400000 */
[----:B------:R-:W-:Y:S01]  /*4470*/  LOP3.LUT R22, R38, 0x1, RZ, 0xc0, !PT ;  /* 0x0000000126167812 */ /* 0x000fe200078ec0ff */
[----:B------:R-:W-:Y:S02]  /*4480*/  IMAD.MOV.U32 R23, RZ, RZ, 0x3d2aaabb ;  /* 0x3d2aaabbff177424 */ /* 0x000fe400078e00ff */
[----:B------:R-:W-:Y:S01]  /*4490*/  FMUL R35, R30, R35 ;  /* 0x000000231e237220 */ /* 0x000fe20000400000 */
[----:B------:R-:W-:Y:S01]  /*44a0*/  FFMA R13, R12, R9, -0.0013887860113754868507 ;  /* 0xbab607ed0c0d7423 */ /* 0x000fe20000000009 */
[----:B------:R-:W-:Y:S01]  /*44b0*/  ISETP.NE.U32.AND P0, PT, R22, 0x1, PT ;  /* 0x000000011600780c */ /* 0x000fe20003f05070 */
[----:B------:R-:W-:Y:S02]  /*44c0*/  IMAD.MOV.U32 R22, RZ, RZ, 0x3effffff ;  /* 0x3effffffff167424 */ /* 0x000fe400078e00ff */
[----:B------:R-:W-:Y:S01]  /*44d0*/  FMUL R39, R35, 0.63661974668502807617 ;  /* 0x3f22f98323277820 */ /* 0x000fe20000400000 */
[----:B------:R-:W-:Y:S01]  /*44e0*/  LOP3.LUT P1, RZ, R38, 0x2, RZ, 0xc0, !PT ;  /* 0x0000000226ff7812 */ /* 0x000fe2000782c0ff */
[----:B------:R-:W-:Y:S01]  /*44f0*/  BSSY.RECONVERGENT B0, `(.L_x_40) ;  /* 0x0000078000007945 */ /* 0x000fe20003800200 */
[----:B------:R-:W-:-:S02]  /*4500*/  FSEL R13, R13, -0.00019574658654164522886, !P0 ;  /* 0xb94d41530d0d7808 */ /* 0x000fc40004000000 */
[----:B------:R-:W-:Y:S01]  /*4510*/  FSEL R23, R23, 0.0083327032625675201416, !P0 ;  /* 0x3c0885e417177808 */ /* 0x000fe20004000000 */
[----:B------:R-:W0:Y:S01]  /*4520*/  F2I.NTZ R39, R39 ;  /* 0x0000002700277305 */ /* 0x000e220000203100 */
[----:B------:R-:W-:Y:S02]  /*4530*/  FSEL R22, -R22, -0.16666662693023681641, !P0 ;  /* 0xbe2aaaa816167808 */ /* 0x000fe40004000100 */
[----:B------:R-:W-:Y:S01]  /*4540*/  FSEL R37, R37, 1, P0 ;  /* 0x3f80000025257808 */ /* 0x000fe20000000000 */
[----:B------:R-:W-:Y:S01]  /*4550*/  FFMA R13, R12, R13, R23 ;  /* 0x0000000d0c0d7223 */ /* 0x000fe20000000017 */
[----:B------:R-:W-:-:S03]  /*4560*/  FSETP.GE.AND P2, PT, |R35|, 105615, PT ;  /* 0x47ce47802300780b */ /* 0x000fc60003f46200 */
[C---:B------:R-:W-:Y:S01]  /*4570*/  FFMA R13, R12.reuse, R13, R22 ;  /* 0x0000000d0c0d7223 */ /* 0x040fe20000000016 */
[----:B------:R-:W-:-:S04]  /*4580*/  FFMA R12, R12, R37, RZ ;  /* 0x000000250c0c7223 */ /* 0x000fc800000000ff */
[----:B------:R-:W-:Y:S01]  /*4590*/  FFMA R12, R12, R13, R37 ;  /* 0x0000000d0c0c7223 */ /* 0x000fe20000000025 */
[----:B0-----:R-:W-:-:S03]  /*45a0*/  I2FP.F32.S32 R38, R39 ;  /* 0x0000002700267245 */ /* 0x001fc60000201400 */
[----:B------:R-:W-:Y:S02]  /*45b0*/  @P1 FADD R12, RZ, -R12 ;  /* 0x8000000cff0c1221 */ /* 0x000fe40000000000 */
[C---:B------:R-:W-:Y:S02]  /*45c0*/  FFMA R13, R38.reuse, -1.5707962512969970703, R35 ;  /* 0xbfc90fda260d7823 */ /* 0x040fe40000000023 */
[-C--:B------:R-:W-:Y:S01]  /*45d0*/  FMUL R22, R31, R12.reuse ;  /* 0x0000000c1f167220 */ /* 0x080fe20000400000 */
[C---:B------:R-:W-:Y:S01]  /*45e0*/  FMUL R12, R29.reuse, R12 ;  /* 0x0000000c1d0c7220 */ /* 0x040fe20000400000 */
[C---:B------:R-:W-:Y:S02]  /*45f0*/  FFMA R13, R38.reuse, -7.5497894158615963534e-08, R13 ;  /* 0xb3a22168260d7823 */ /* 0x040fe4000000000d */
[-C--:B------:R-:W-:Y:S01]  /*4600*/  FFMA R29, R29, R36.reuse, -R22 ;  /* 0x000000241d1d7223 */ /* 0x080fe20000000816 */
[----:B------:R-:W-:Y:S01]  /*4610*/  FFMA R31, R31, R36, R12 ;  /* 0x000000241f1f7223 */ /* 0x000fe2000000000c */
[----:B------:R-:W-:Y:S01]  /*4620*/  FFMA R37, R38, -5.3903029534742383927e-15, R13 ;  /* 0xa7c234c526257823 */ /* 0x000fe2000000000d */
[----:B------:R-:W-:Y:S01]  /*4630*/  P2R R13, PR, RZ, 0x4 ;  /* 0x00000004ff0d7803 */ /* 0x000fe20000000000 */
[----:B------:R-:W-:-:S02]  /*4640*/  IMAD.MOV.U32 R38, RZ, RZ, R39 ;  /* 0x000000ffff267224 */ /* 0x000fc400078e0027 */
[----:B------:R-:W-:Y:S01]  /*4650*/  IMAD.MOV.U32 R13, RZ, RZ, R37 ;  /* 0x000000ffff0d7224 */ /* 0x000fe200078e0025 */
[----:B------:R-:W-:Y:S06]  /*4660*/  @!P2 BRA `(.L_x_41) ;  /* 0x000000040080a947 */ /* 0x000fec0003800000 */
[----:B------:R-:W-:-:S13]  /*4670*/  FSETP.NEU.AND P0, PT, |R35|, +INF , PT ;  /* 0x7f8000002300780b */ /* 0x000fda0003f0d200 */
[----:B------:R-:W-:Y:S01]  /*4680*/  @!P0 FMUL R13, RZ, R35 ;  /* 0x00000023ff0d8220 */ /* 0x000fe20000400000 */
[----:B------:R-:W-:Y:S01]  /*4690*/  @!P0 MOV R39, RZ ;  /* 0x000000ff00278202 */ /* 0x000fe20000000f00 */
        /* <DEDUP_REMOVED lines=8> */
.L_x_42:
[----:B0-----:R-:W-:Y:S01]  /*4720*/  MOV R13, UR11 ;  /* 0x0000000b000d7c02 */ /* 0x001fe20008000f00 */
        /* <DEDUP_REMOVED lines=54> */
[----:B------:R-:W-:Y:S01]  /*4a90*/  @P0 MOV R23, R3 ;  /* 0x0000000300170202 */ /* 0x000fe20000000f00 */
[----:B------:R-:W-:Y:S01]  /*4aa0*/  @P1 IMAD.MOV.U32 R23, RZ, RZ, R4 ;  /* 0x000000ffff171224 */ /* 0x000fe200078e0004 */
[----:B------:R-:W-:Y:S01]  /*4ab0*/  ISETP.EQ.AND P0, PT, R42, 0x8, PT ;  /* 0x000000082a00780c */ /* 0x000fe20003f02270 */
[----:B------:R-:W-:Y:S01]  /*4ac0*/  @P2 IMAD.MOV.U32 R23, RZ, RZ, R5 ;  /* 0x000000ffff172224 */ /* 0x000fe200078e0005 */
[----:B------:R-:W-:Y:S01]  /*4ad0*/  LOP3.LUT R13, R12, 0x1f, RZ, 0xc0, !PT ;  /* 0x0000001f0c0d7812 */ /* 0x000fe200078ec0ff */
[----:B------:R-:W-:Y:S02]  /*4ae0*/  @P3 IMAD.MOV.U32 R23, RZ, RZ, R6 ;  /* 0x000000ffff173224 */ /* 0x000fe400078e0006 */
[----:B------:R-:W-:Y:S01]  /*4af0*/  @P4 IMAD.MOV.U32 R23, RZ, RZ, R7 ;  /* 0x000000ffff174224 */ /* 0x000fe200078e0007 */
[----:B------:R-:W-:Y:S02]  /*4b00*/  @P5 MOV R23, R8 ;  /* 0x0000000800175202 */ /* 0x000fe40000000f00 */
[----:B------:R-:W-:-:S05]  /*4b10*/  SHF.L.W.U32.HI R36, R22, R13, R36 ;  /* 0x0000000d16247219 */ /* 0x000fca0000010e24 */
[----:B------:R-:W-:-:S05]  /*4b20*/  @P0 IMAD.MOV.U32 R23, RZ, RZ, R39 ;  /* 0x000000ffff170224 */ /* 0x000fca00078e0027 */
[----:B------:R-:W-:-:S07]  /*4b30*/  SHF.L.W.U32.HI R22, R23, R13, R22 ;  /* 0x0000000d17167219 */ /* 0x000fce0000010e16 */
.L_x_44:
[----:B------:R-:W-:Y:S05]  /*4b40*/  BSYNC.RECONVERGENT B1 ;  /* 0x0000000000017941 */ /* 0x000fea0003800200 */
.L_x_43:
        /* <DEDUP_REMOVED lines=18> */
.L_x_41:
[----:B------:R-:W-:Y:S05]  /*4c70*/  BSYNC.RECONVERGENT B0 ;  /* 0x0000000000007941 */ /* 0x000fea0003800200 */
.L_x_40:
        /* <DEDUP_REMOVED lines=28> */
.L_x_47:
        /* <DEDUP_REMOVED lines=55> */
[----:B------:R-:W-:Y:S01]  /*51b0*/  @P1 IMAD.MOV.U32 R13, RZ, RZ, R4 ;  /* 0x000000ffff0d1224 */ /* 0x000fe200078e0004 */
[----:B------:R-:W-:Y:S01]  /*51c0*/  @P0 MOV R13, R5 ;  /* 0x00000005000d0202 */ /* 0x000fe20000000f00 */
[----:B------:R-:W-:Y:S01]  /*51d0*/  @P3 IMAD.MOV.U32 R13, RZ, RZ, R6 ;  /* 0x000000ffff0d3224 */ /* 0x000fe200078e0006 */
[----:B------:R-:W-:Y:S01]  /*51e0*/  ISETP.EQ.AND P0, PT, R23, 0x8, PT ;  /* 0x000000081700780c */ /* 0x000fe20003f02270 */
[----:B------:R-:W-:Y:S01]  /*51f0*/  @P5 IMAD.MOV.U32 R13, RZ, RZ, R7 ;  /* 0x000000ffff0d5224 */ /* 0x000fe200078e0007 */
[----:B------:R-:W-:Y:S01]  /*5200*/  LOP3.LUT R23, R22, 0x1f, RZ, 0xc0, !PT ;  /* 0x0000001f16177812 */ /* 0x000fe200078ec0ff */
[----:B------:R-:W-:-:S03]  /*5210*/  @P4 IMAD.MOV.U32 R13, RZ, RZ, R8 ;  /* 0x000000ffff0d4224 */ /* 0x000fc600078e0008 */
[----:B------:R-:W-:-:S07]  /*5220*/  SHF.L.W.U32.HI R36, R12, R23, R36 ;  /* 0x000000170c247219 */ /* 0x000fce0000010e24 */
[----:B------:R-:W-:-:S05]  /*5230*/  @P0 IMAD.MOV.U32 R13, RZ, RZ, R37 ;  /* 0x000000ffff0d0224 */ /* 0x000fca00078e0025 */
[----:B------:R-:W-:-:S07]  /*5240*/  SHF.L.W.U32.HI R12, R13, R23, R12 ;  /* 0x000000170d0c7219 */ /* 0x000fce0000010e0c */
.L_x_49:
[----:B------:R-:W-:Y:S05]  /*5250*/  BSYNC.RECONVERGENT B1 ;  /* 0x0000000000017941 */ /* 0x000fea0003800200 */
.L_x_48:
        /* <DEDUP_REMOVED lines=18> */
.L_x_46:
[----:B------:R-:W-:Y:S05]  /*5380*/  BSYNC.RECONVERGENT B0 ;  /* 0x0000000000007941 */ /* 0x000fea0003800200 */
.L_x_45:
[----:B------:R-:W-:Y:S01]  /*5390*/  FMUL R13, R2, 1.1780972480773925781 ;  /* 0x3f96cbe4020d7820 */ /* 0x000fe20000400000 */
[C---:B------:R-:W-:Y:S01]  /*53a0*/  LOP3.LUT R22, R38.reuse, 0x1, RZ, 0xc0, !PT ;  /* 0x0000000126167812 */ /* 0x040fe200078ec0ff */
[----:B------:R-:W-:Y:S01]  /*53b0*/  FMUL R12, R37, R37 ;  /* 0x00000025250c7220 */ /* 0x000fe20000400000 */
[----:B------:R-:W-:Y:S01]  /*53c0*/  LOP3.LUT P1, RZ, R38, 0x2, RZ, 0xc0, !PT ;  /* 0x0000000226ff7812 */ /* 0x000fe2000782c0ff */
[----:B------:R-:W-:Y:S01]  /*53d0*/  FMUL R36, R30, R13 ;  /* 0x0000000d1e247220 */ /* 0x000fe20000400000 */
[----:B------:R-:W-:Y:S02]  /*53e0*/  IMAD.MOV.U32 R23, RZ, RZ, 0x3d2aaabb ;  /* 0x3d2aaabbff177424 */ /* 0x000fe400078e00ff */
[----:B------:R-:W-:Y:S01]  /*53f0*/  FFMA R13, R12, R9, -0.0013887860113754868507 ;  /* 0xbab607ed0c0d7423 */ /* 0x000fe20000000009 */
[----:B------:R-:W-:Y:S01]  /*5400*/  ISETP.NE.U32.AND P0, PT, R22, 0x1, PT ;  /* 0x000000011600780c */ /* 0x000fe20003f05070 */
[C---:B------:R-:W-:Y:S01]  /*5410*/  FMUL R38, R36.reuse, 0.63661974668502807617 ;  /* 0x3f22f98324267820 */ /* 0x040fe20000400000 */
[----:B------:R-:W-:Y:S01]  /*5420*/  IMAD.MOV.U32 R22, RZ, RZ, 0x3effffff ;  /* 0x3effffffff167424 */ /* 0x000fe200078e00ff */
[----:B------:R-:W-:Y:S01]  /*5430*/  FSETP.GE.AND P2, PT, |R36|, 105615, PT ;  /* 0x47ce47802400780b */ /* 0x000fe20003f46200 */
[----:B------:R-:W-:Y:S01]  /*5440*/  BSSY.RECONVERGENT B0, `(.L_x_50) ;  /* 0x0000077000007945 */ /* 0x000fe20003800200 */
[----:B------:R-:W-:-:S02]  /*5450*/  FSEL R13, R13, -0.00019574658654164522886, !P0 ;  /* 0xb94d41530d0d7808 */ /* 0x000fc40004000000 */
[----:B------:R-:W0:Y:S01]  /*5460*/  F2I.NTZ R38, R38 ;  /* 0x0000002600267305 */ /* 0x000e220000203100 */
[----:B------:R-:W-:Y:S02]  /*5470*/  FSEL R23, R23, 0.0083327032625675201416, !P0 ;  /* 0x3c0885e417177808 */ /* 0x000fe40004000000 */
[----:B------:R-:W-:Y:S02]  /*5480*/  FSEL R22, -R22, -0.16666662693023681641, !P0 ;  /* 0xbe2aaaa816167808 */ /* 0x000fe40004000100 */
[----:B------:R-:W-:Y:S01]  /*5490*/  FSEL R37, R37, 1, P0 ;  /* 0x3f80000025257808 */ /* 0x000fe20000000000 */
[----:B------:R-:W-:-:S04]  /*54a0*/  FFMA R13, R12, R13, R23 ;  /* 0x0000000d0c0d7223 */ /* 0x000fc80000000017 */
[C---:B------:R-:W-:Y:S01]  /*54b0*/  FFMA R13, R12.reuse, R13, R22 ;  /* 0x0000000d0c0d7223 */ /* 0x040fe20000000016 */
[----:B------:R-:W-:Y:S01]  /*54c0*/  FFMA R12, R12, R37, RZ ;  /* 0x000000250c0c7223 */ /* 0x000fe200000000ff */
[----:B0-----:R-:W-:-:S03]  /*54d0*/  I2FP.F32.S32 R35, R38 ;  /* 0x0000002600237245 */ /* 0x001fc60000201400 */
[----:B------:R-:W-:Y:S01]  /*54e0*/  FFMA R13, R12, R13, R37 ;  /* 0x0000000d0c0d7223 */ /* 0x000fe20000000025 */
[----:B------:R-:W-:Y:S01]  /*54f0*/  MOV R37, R38 ;  /* 0x0000002600257202 */ /* 0x000fe20000000f00 */
[C---:B------:R-:W-:Y:S02]  /*5500*/  FFMA R12, R35.reuse, -1.5707962512969970703, R36 ;  /* 0xbfc90fda230c7823 */ /* 0x040fe40000000024 */
[----:B------:R-:W-:Y:S02]  /*5510*/  @P1 FADD R13, RZ, -R13 ;  /* 0x8000000dff0d1221 */ /* 0x000fe40000000000 */
[C---:B------:R-:W-:Y:S02]  /*5520*/  FFMA R12, R35.reuse, -7.5497894158615963534e-08, R12 ;  /* 0xb3a22168230c7823 */ /* 0x040fe4000000000c */
[-C--:B------:R-:W-:Y:S01]  /*5530*/  FMUL R23, R34, R13.reuse ;  /* 0x0000000d22177220 */ /* 0x080fe20000400000 */
[----:B------:R-:W-:Y:S01]  /*5540*/  FMUL R13, R32, R13 ;  /* 0x0000000d200d7220 */ /* 0x000fe20000400000 */
[----:B------:R-:W-:Y:S01]  /*5550*/  FFMA R35, R35, -5.3903029534742383927e-15, R12 ;  /* 0xa7c234c523237823 */ /* 0x000fe2000000000c */
[----:B------:R-:W-:-:S02]  /*5560*/  P2R R12, PR, RZ, 0x4 ;  /* 0x00000004ff0c7803 */ /* 0x000fc40000000000 */
[-C--:B------:R-:W-:Y:S01]  /*5570*/  FFMA R34, R34, R39.reuse, R13 ;  /* 0x0000002722227223 */ /* 0x080fe2000000000d */
[----:B------:R-:W-:Y:S01]  /*5580*/  FFMA R32, R32, R39, -R23 ;  /* 0x0000002720207223 */ /* 0x000fe20000000817 */
[----:B------:R-:W-:Y:S01]  /*5590*/  IMAD.MOV.U32 R13, RZ, RZ, R35 ;  /* 0x000000ffff0d7224 */ /* 0x000fe200078e0023 */
[----:B------:R-:W-:Y:S06]  /*55a0*/  @!P2 BRA `(.L_x_51) ;  /* 0x000000040080a947 */ /* 0x000fec0003800000 */
        /* <DEDUP_REMOVED lines=11> */
.L_x_52:
        /* <DEDUP_REMOVED lines=40> */
[----:B------:R-:W-:Y:S01]  /*58e0*/  @P4 IMAD.MOV.U32 R38, RZ, RZ, R4 ;  /* 0x000000ffff264224 */ /* 0x000fe200078e0004 */
[----:B------:R-:W-:Y:S01]  /*58f0*/  ISETP.EQ.AND P4, PT, R42, RZ, PT ;  /* 0x000000ff2a00720c */ /* 0x000fe20003f82270 */
[--C-:B------:R-:W-:Y:S01]  /*5900*/  @P0 IMAD.MOV.U32 R38, RZ, RZ, R5.reuse ;  /* 0x000000ffff260224 */ /* 0x100fe200078e0005 */
[----:B------:R-:W-:Y:S01]  /*5910*/  @P0 MOV R13, R4 ;  /* 0x00000004000d0202 */ /* 0x000fe20000000f00 */
[----:B------:R-:W-:Y:S02]  /*5920*/  @P1 IMAD.MOV.U32 R13, RZ, RZ, R5 ;  /* 0x000000ffff0d1224 */ /* 0x000fe400078e0005 */
[----:B------:R-:W-:-:S02]  /*5930*/  @P2 IMAD.MOV.U32 R13, RZ, RZ, R6 ;  /* 0x000000ffff0d2224 */ /* 0x000fc400078e0006 */
[----:B------:R-:W-:Y:S01]  /*5940*/  @P1 IMAD.MOV.U32 R38, RZ, RZ, R6 ;  /* 0x000000ffff261224 */ /* 0x000fe200078e0006 */
[----:B------:R-:W-:Y:S01]  /*5950*/  @P2 MOV R38, R7 ;  /* 0x0000000700262202 */ /* 0x000fe20000000f00 */
[----:B------:R-:W-:Y:S02]  /*5960*/  @P3 IMAD.MOV.U32 R13, RZ, RZ, R7 ;  /* 0x000000ffff0d3224 */ /* 0x000fe400078e0007 */
[--C-:B------:R-:W-:Y:S02]  /*5970*/  @P3 IMAD.MOV.U32 R38, RZ, RZ, R8.reuse ;  /* 0x000000ffff263224 */ /* 0x100fe400078e0008 */
[----:B------:R-:W-:Y:S01]  /*5980*/  @P4 IMAD.MOV.U32 R13, RZ, RZ, R8 ;  /* 0x000000ffff0d4224 */ /* 0x000fe200078e0008 */
[----:B------:R-:W-:Y:S01]  /*5990*/  @P5 MOV R13, R39 ;  /* 0x00000027000d5202 */ /* 0x000fe20000000f00 */
[----:B------:R-:W-:-:S04]  /*59a0*/  @P4 IMAD.MOV.U32 R38, RZ, RZ, R39 ;  /* 0x000000ffff264224 */ /* 0x000fc800078e0027 */
[----:B------:R-:W-:Y:S01]  /*59b0*/  IMAD.MOV.U32 R22, RZ, RZ, R13 ;  /* 0x000000ffff167224 */ /* 0x000fe200078e000d */
[----:B------:R-:W-:Y:S06]  /*59c0*/  @!P6 BRA `(.L_x_54) ;  /* 0x00000000002ce947 */ /* 0x000fec0003800000 */
[----:B------:R-:W-:Y:S01]  /*59d0*/  @P0 IMAD.MOV.U32 R23, RZ, RZ, R3 ;  /* 0x000000ffff170224 */ /* 0x000fe200078e0003 */
[----:B------:R-:W-:Y:S01]  /*59e0*/  ISETP.EQ.AND P0, PT, R42, 0x8, PT ;  /* 0x000000082a00780c */ /* 0x000fe20003f02270 */
[----:B------:R-:W-:Y:S01]  /*59f0*/  @P1 IMAD.MOV.U32 R23, RZ, RZ, R4 ;  /* 0x000000ffff171224 */ /* 0x000fe200078e0004 */
[----:B------:R-:W-:Y:S01]  /*5a00*/  LOP3.LUT R13, R12, 0x1f, RZ, 0xc0, !PT ;  /* 0x0000001f0c0d7812 */ /* 0x000fe200078ec0ff */
[----:B------:R-:W-:Y:S01]  /*5a10*/  @P2 IMAD.MOV.U32 R23, RZ, RZ, R5 ;  /* 0x000000ffff172224 */ /* 0x000fe200078e0005 */
[----:B------:R-:W-:Y:S01]  /*5a20*/  @P3 MOV R23, R6 ;  /* 0x0000000600173202 */ /* 0x000fe20000000f00 */
[----:B------:R-:W-:Y:S01]  /*5a30*/  @P4 IMAD.MOV.U32 R23, RZ, RZ, R7 ;  /* 0x000000ffff174224 */ /* 0x000fe200078e0007 */
[----:B------:R-:W-:Y:S01]  /*5a40*/  SHF.L.W.U32.HI R38, R22, R13, R38 ;  /* 0x0000000d16267219 */ /* 0x000fe20000010e26 */
[----:B------:R-:W-:-:S06]  /*5a50*/  @P5 IMAD.MOV.U32 R23, RZ, RZ, R8 ;  /* 0x000000ffff175224 */ /* 0x000fcc00078e0008 */
[----:B------:R-:W-:-:S05]  /*5a60*/  @P0 IMAD.MOV.U32 R23, RZ, RZ, R39 ;  /* 0x000000ffff170224 */ /* 0x000fca00078e0027 */
[----:B------:R-:W-:-:S07]  /*5a70*/  SHF.L.W.U32.HI R22, R23, R13, R22 ;  /* 0x0000000d17167219 */ /* 0x000fce0000010e16 */
.L_x_54:
[----:B------:R-:W-:Y:S05]  /*5a80*/  BSYNC.RECONVERGENT B1 ;  /* 0x0000000000017941 */ /* 0x000fea0003800200 */
.L_x_53:
        /* <DEDUP_REMOVED lines=18> */
.L_x_51:
[----:B------:R-:W-:Y:S05]  /*5bb0*/  BSYNC.RECONVERGENT B0 ;  /* 0x0000000000007941 */ /* 0x000fea0003800200 */
.L_x_50:
        /* <DEDUP_REMOVED lines=23> */
[----:B------:R-:W-:Y:S01]  /*5d30*/  MOV R37, RZ ;  /* 0x000000ff00257202 */ /* 0x000fe20000000f00 */
[----:B------:R-:W-:Y:S01]  /*5d40*/  IMAD.MOV.U32 R39, RZ, RZ, RZ ;  /* 0x000000ffff277224 */ /* 0x000fe200078e00ff */
[----:B------:R-:W0:Y:S02]  /*5d50*/  LDCU.64 UR10, c[0x4][URZ] ;  /* 0x01000000ff0a77ac */ /* 0x000e240008000a00 */
[----:B------:R-:W-:Y:S01]  /*5d60*/  LOP3.LUT R35, R12, 0x80000000, RZ, 0xfc, !PT ;  /* 0x800000000c237812 */ /* 0x000fe200078efcff */
[----:B------:R-:W-:Y:S01]  /*5d70*/  UMOV UR5, URZ ;  /* 0x000000ff00057c82 */ /* 0x000fe20008000000 */
[----:B------:R-:W-:-:S05]  /*5d80*/  UMOV UR4, URZ ;  /* 0x000000ff00047c82 */ /* 0x000fca0008000000 */
.L_x_57:
        /* <DEDUP_REMOVED lines=12> */
[C---:B------:R-:W-:Y:S02]  /*5e50*/  ISETP.EQ.AND P5, PT, R39.reuse, 0x14, PT ;  /* 0x000000142700780c */ /* 0x040fe40003fa2270 */
[----:B------:R-:W-:Y:S01]  /*5e60*/  IADD3 R39, PT, PT, R39, 0x4, RZ ;  /* 0x0000000427277810 */ /* 0x000fe20007ffe0ff */
        /* <DEDUP_REMOVED lines=30> */
[----:B------:R-:W-:Y:S01]  /*6050*/  @P1 IMAD.MOV.U32 R12, RZ, RZ, R5 ;  /* 0x000000ffff0c1224 */ /* 0x000fe200078e0005 */
[----:B------:R-:W-:Y:S01]  /*6060*/  @P0 MOV R12, R6 ;  /* 0x00000006000c0202 */ /* 0x000fe20000000f00 */
[----:B------:R-:W-:-:S02]  /*6070*/  @P1 IMAD.MOV.U32 R35, RZ, RZ, R6 ;  /* 0x000000ffff231224 */ /* 0x000fc400078e0006 */
        /* <DEDUP_REMOVED lines=8> */
[----:B------:R-:W-:Y:S01]  /*6100*/  LOP3.LUT R22, R22, 0x1f, RZ, 0xc0, !PT ;  /* 0x0000001f16167812 */ /* 0x000fe200078ec0ff */
[----:B------:R-:W-:Y:S02]  /*6110*/  @P1 IMAD.MOV.U32 R13, RZ, RZ, R4 ;  /* 0x000000ffff0d1224 */ /* 0x000fe400078e0004 */
[----:B------:R-:W-:Y:S01]  /*6120*/  @P0 IMAD.MOV.U32 R13, RZ, RZ, R5 ;  /* 0x000000ffff0d0224 */ /* 0x000fe200078e0005 */
[----:B------:R-:W-:Y:S02]  /*6130*/  ISETP.EQ.AND P0, PT, R23, 0x8, PT ;  /* 0x000000081700780c */ /* 0x000fe40003f02270 */
[----:B------:R-:W-:Y:S01]  /*6140*/  @P3 MOV R13, R6 ;  /* 0x00000006000d3202 */ /* 0x000fe20000000f00 */
[----:B------:R-:W-:Y:S01]  /*6150*/  @P5 IMAD.MOV.U32 R13, RZ, RZ, R7 ;  /* 0x000000ffff0d5224 */ /* 0x000fe200078e0007 */
[----:B------:R-:W-:Y:S01]  /*6160*/  SHF.L.W.U32.HI R35, R12, R22, R35 ;  /* 0x000000160c237219 */ /* 0x000fe20000010e23 */
[----:B------:R-:W-:-:S08]  /*6170*/  @P4 IMAD.MOV.U32 R13, RZ, RZ, R8 ;  /* 0x000000ffff0d4224 */ /* 0x000fd000078e0008 */
[----:B------:R-:W-:-:S05]  /*6180*/  @P0 IMAD.MOV.U32 R13, RZ, RZ, R37 ;  /* 0x000000ffff0d0224 */ /* 0x000fca00078e0025 */
[----:B------:R-:W-:-:S07]  /*6190*/  SHF.L.W.U32.HI R12, R13, R22, R12 ;  /* 0x000000160d0c7219 */ /* 0x000fce0000010e0c */
.L_x_59:
[----:B------:R-:W-:Y:S05]  /*61a0*/  BSYNC.RECONVERGENT B1 ;  /* 0x0000000000017941 */ /* 0x000fea0003800200 */
.L_x_58:
        /* <DEDUP_REMOVED lines=18> */
.L_x_56:
[----:B------:R-:W-:Y:S05]  /*62d0*/  BSYNC.RECONVERGENT B0 ;  /* 0x0000000000007941 */ /* 0x000fea0003800200 */
.L_x_55:
[----:B------:R-:W-:Y:S01]  /*62e0*/  FMUL R13, R2, 1.374446868896484375 ;  /* 0x3fafede0020d7820 */ /* 0x000fe20000400000 */
[----:B------:R-:W-:Y:S01]  /*62f0*/  LOP3.LUT R12, R37, 0x1, RZ, 0xc0, !PT ;  /* 0x00000001250c7812 */ /* 0x000fe200078ec0ff */
[----:B------:R-:W-:Y:S01]  /*6300*/  FMUL R22, R35, R35 ;  /* 0x0000002323167220 */ /* 0x000fe20000400000 */
[----:B------:R-:W-:Y:S02]  /*6310*/  IMAD.MOV.U32 R36, RZ, RZ, 0x3effffff ;  /* 0x3effffffff247424 */ /* 0x000fe400078e00ff */
[----:B------:R-:W-:Y:S01]  /*6320*/  FMUL R30, R30, R13 ;  /* 0x0000000d1e1e7220 */ /* 0x000fe20000400000 */
[----:B------:R-:W-:Y:S01]  /*6330*/  ISETP.NE.U32.AND P0, PT, R12, 0x1, PT ;  /* 0x000000010c00780c */ /* 0x000fe20003f05070 */
[----:B------:R-:W-:Y:S01]  /*6340*/  FFMA R13, R22, R9, -0.0013887860113754868507 ;  /* 0xbab607ed160d7423 */ /* 0x000fe20000000009 */
[----:B------:R-:W-:Y:S02]  /*6350*/  IMAD.MOV.U32 R12, RZ, RZ, 0x3d2aaabb ;  /* 0x3d2aaabbff0c7424 */ /* 0x000fe400078e00ff */
[----:B------:R-:W-:Y:S01]  /*6360*/  FMUL R39, R30, 0.63661974668502807617 ;  /* 0x3f22f9831e277820 */ /* 0x000fe20000400000 */
[----:B------:R-:W-:Y:S01]  /*6370*/  FSEL R36, -R36, -0.16666662693023681641, !P0 ;  /* 0xbe2aaaa824247808 */ /* 0x000fe20004000100 */
[----:B------:R-:W-:Y:S01]  /*6380*/  BSSY.RECONVERGENT B0, `(.L_x_60) ;  /* 0x0000078000007945 */ /* 0x000fe20003800200 */
[----:B------:R-:W-:-:S02]  /*6390*/  FSEL R13, R13, -0.00019574658654164522886, !P0 ;  /* 0xb94d41530d0d7808 */ /* 0x000fc40004000000 */
[----:B------:R-:W-:Y:S01]  /*63a0*/  FSEL R23, R12, 0.0083327032625675201416, !P0 ;  /* 0x3c0885e40c177808 */ /* 0x000fe20004000000 */
[----:B------:R-:W0:Y:S01]  /*63b0*/  F2I.NTZ R39, R39 ;  /* 0x0000002700277305 */ /* 0x000e220000203100 */
[----:B------:R-:W-:Y:S02]  /*63c0*/  FSEL R35, R35, 1, P0 ;  /* 0x3f80000023237808 */ /* 0x000fe40000000000 */
[----:B------:R-:W-:Y:S01]  /*63d0*/  LOP3.LUT P1, RZ, R37, 0x2, RZ, 0xc0, !PT ;  /* 0x0000000225ff7812 */ /* 0x000fe2000782c0ff */
[----:B------:R-:W-:Y:S01]  /*63e0*/  FFMA R13, R22, R13, R23 ;  /* 0x0000000d160d7223 */ /* 0x000fe20000000017 */
[----:B------:R-:W-:-:S03]  /*63f0*/  FSETP.GE.AND P2, PT, |R30|, 105615, PT ;  /* 0x47ce47801e00780b */ /* 0x000fc60003f46200 */
[C---:B------:R-:W-:Y:S01]  /*6400*/  FFMA R13, R22.reuse, R13, R36 ;  /* 0x0000000d160d7223 */ /* 0x040fe20000000024 */
[----:B------:R-:W-:-:S04]  /*6410*/  FFMA R22, R22, R35, RZ ;  /* 0x0000002316167223 */ /* 0x000fc800000000ff */
[----:B------:R-:W-:Y:S01]  /*6420*/  FFMA R13, R22, R13, R35 ;  /* 0x0000000d160d7223 */ /* 0x000fe20000000023 */
[----:B0-----:R-:W-:-:S03]  /*6430*/  I2FP.F32.S32 R37, R39 ;  /* 0x0000002700257245 */ /* 0x001fc60000201400 */
[----:B------:R-:W-:Y:S02]  /*6440*/  @P1 FADD R13, RZ, -R13 ;  /* 0x8000000dff0d1221 */ /* 0x000fe40000000000 */
[----:B------:R-:W-:Y:S02]  /*6450*/  FFMA R22, R37, -1.5707962512969970703, R30 ;  /* 0xbfc90fda25167823 */ /* 0x000fe4000000001e */
[-C--:B------:R-:W-:Y:S02]  /*6460*/  FMUL R23, R27, R13.reuse ;  /* 0x0000000d1b177220 */ /* 0x080fe40000400000 */
[C---:B------:R-:W-:Y:S01]  /*6470*/  FFMA R36, R37.reuse, -7.5497894158615963534e-08, R22 ;  /* 0xb3a2216825247823 */ /* 0x040fe20000000016 */
[C---:B------:R-:W-:Y:S01]  /*6480*/  FMUL R22, R28.reuse, R13 ;  /* 0x0000000d1c167220 */ /* 0x040fe20000400000 */
[----:B------:R-:W-:Y:S01]  /*6490*/  P2R R13, PR, RZ, 0x4 ;  /* 0x00000004ff0d7803 */ /* 0x000fe20000000000 */
[-C--:B------:R-:W-:Y:S01]  /*64a0*/  FFMA R28, R28, R38.reuse, -R23 ;  /* 0x000000261c1c7223 */ /* 0x080fe20000000817 */
[----:B------:R-:W-:Y:S01]  /*64b0*/  FFMA R35, R37, -5.3903029534742383927e-15, R36 ;  /* 0xa7c234c525237823 */ /* 0x000fe20000000024 */
[----:B------:R-:W-:Y:S01]  /*64c0*/  FFMA R27, R27, R38, R22 ;  /* 0x000000261b1b7223 */ /* 0x000fe20000000016 */
[----:B------:R-:W-:-:S03]  /*64d0*/  IMAD.MOV.U32 R13, RZ, RZ, R39 ;  /* 0x000000ffff0d7224 */ /* 0x000fc600078e0027 */
[----:B------:R-:W-:Y:S01]  /*64e0*/  MOV R23, R35 ;  /* 0x0000002300177202 */ /* 0x000fe20000000f00 */
[----:B------:R-:W-:Y:S06]  /*64f0*/  @!P2 BRA `(.L_x_61) ;  /* 0x000000040080a947 */ /* 0x000fec0003800000 */
        /* <DEDUP_REMOVED lines=11> */
.L_x_62:
[----:B0-----:R-:W-:Y:S01]  /*65b0*/  IMAD.U32 R23, RZ, RZ, UR11 ;  /* 0x0000000bff177e24 */ /* 0x001fe2000f8e00ff */
[----:B------:R-:W-:-:S05]  /*65c0*/  MOV R22, UR10 ;  /* 0x0000000a00167c02 */ /* 0x000fca0008000f00 */
        /* <DEDUP_REMOVED lines=45> */
[----:B------:R-:W-:Y:S01]  /*68a0*/  @P3 MOV R23, R7 ;  /* 0x0000000700173202 */ /* 0x000fe20000000f00 */
[----:B------:R-:W-:Y:S02]  /*68b0*/  @P2 IMAD.MOV.U32 R38, RZ, RZ, R7 ;  /* 0x000000ffff262224 */ /* 0x000fe400078e0007 */
[--C-:B------:R-:W-:Y:S02]  /*68c0*/  @P3 IMAD.MOV.U32 R38, RZ, RZ, R8.reuse ;  /* 0x000000ffff263224 */ /* 0x100fe400078e0008 */
[----:B------:R-:W-:Y:S02]  /*68d0*/  @P4 IMAD.MOV.U32 R23, RZ, RZ, R8 ;  /* 0x000000ffff174224 */ /* 0x000fe400078e0008 */
[--C-:B------:R-:W-:Y:S02]  /*68e0*/  @P5 IMAD.MOV.U32 R23, RZ, RZ, R39.reuse ;  /* 0x000000ffff175224 */ /* 0x100fe400078e0027 */
[----:B------:R-:W-:-:S03]  /*68f0*/  @P4 IMAD.MOV.U32 R38, RZ, RZ, R39 ;  /* 0x000000ffff264224 */ /* 0x000fc600078e0027 */
[----:B------:R-:W-:Y:S01]  /*6900*/  MOV R36, R23 ;  /* 0x0000001700247202 */ /* 0x000fe20000000f00 */
        /* <DEDUP_REMOVED lines=12> */
.L_x_64:
[----:B------:R-:W-:Y:S05]  /*69d0*/  BSYNC.RECONVERGENT B1 ;  /* 0x0000000000017941 */ /* 0x000fea0003800200 */
.L_x_63:
        /* <DEDUP_REMOVED lines=18> */
.L_x_61:
[----:B------:R-:W-:Y:S05]  /*6b00*/  BSYNC.RECONVERGENT B0 ;  /* 0x0000000000007941 */ /* 0x000fea0003800200 */
.L_x_60:
        /* <DEDUP_REMOVED lines=29> */
.L_x_67:
        /* <DEDUP_REMOVED lines=65> */
.L_x_69:
[----:B------:R-:W-:Y:S05]  /*70f0*/  BSYNC.RECONVERGENT B1 ;  /* 0x0000000000017941 */ /* 0x000fea0003800200 */
.L_x_68:
        /* <DEDUP_REMOVED lines=18> */
.L_x_66:
[----:B------:R-:W-:Y:S05]  /*7220*/  BSYNC.RECONVERGENT B0 ;  /* 0x0000000000007941 */ /* 0x000fea0003800200 */
.L_x_65:
[----:B------:R-:W-:Y:S01]  /*7230*/  FMUL R30, R35, R35 ;  /* 0x00000023231e7220 */ /* 0x000fe20000400000 */
[C---:B------:R-:W-:Y:S01]  /*7240*/  LOP3.LUT R23, R13.reuse, 0x1, RZ, 0xc0, !PT ;  /* 0x000000010d177812 */ /* 0x040fe200078ec0ff */
[----:B------:R-:W0:Y:S01]  /*7250*/  S2UR UR4, SR_CgaCtaId ;  /* 0x00000000000479c3 */ /* 0x000e220000008800 */
[----:B------:R-:W-:Y:S01]  /*7260*/  LOP3.LUT P1, RZ, R13, 0x2, RZ, 0xc0, !PT ;  /* 0x000000020dff7812 */ /* 0x000fe2000782c0ff */
[----:B------:R-:W-:Y:S01]  /*7270*/  FFMA R22, R30, R9, -0.0013887860113754868507 ;  /* 0xbab607ed1e167423 */ /* 0x000fe20000000009 */
[----:B------:R-:W-:Y:S01]  /*7280*/  ISETP.NE.U32.AND P0, PT, R23, 0x1, PT ;  /* 0x000000011700780c */ /* 0x000fe20003f05070 */
[----:B------:R-:W-:Y:S01]  /*7290*/  IMAD.MOV.U32 R13, RZ, RZ, 0x3effffff ;  /* 0x3effffffff0d7424 */ /* 0x000fe200078e00ff */
[----:B------:R-:W-:Y:S01]  /*72a0*/  LOP3.LUT R36, R0, 0x3, RZ, 0xc0, !PT ;  /* 0x0000000300247812 */ /* 0x000fe200078ec0ff */
[----:B------:R-:W-:Y:S01]  /*72b0*/  UMOV UR5, 0x400 ;  /* 0x0000040000057882 */ /* 0x000fe20000000000 */
[----:B------:R-:W-:Y:S01]  /*72c0*/  FSEL R23, R22, -0.00019574658654164522886, !P0 ;  /* 0xb94d415316177808 */ /* 0x000fe20004000000 */
[----:B------:R-:W-:Y:S01]  /*72d0*/  BSSY.RECONVERGENT B0, `(.L_x_70) ;  /* 0x0000137000007945 */ /* 0x000fe20003800200 */
[----:B------:R-:W-:-:S02]  /*72e0*/  FSEL R37, R12, 0.0083327032625675201416, !P0 ;  /* 0x3c0885e40c257808 */ /* 0x000fc40004000000 */
[----:B------:R-:W-:Y:S02]  /*72f0*/  SHF.R.U32.HI R39, RZ, 0x2, R0 ;  /* 0x00000002ff277819 */ /* 0x000fe40000011600 */
[----:B------:R-:W-:Y:S01]  /*7300*/  FSEL R22, -R13, -0.16666662693023681641, !P0 ;  /* 0xbe2aaaa80d167808 */ /* 0x000fe20004000100 */
[C---:B------:R-:W-:Y:S01]  /*7310*/  FFMA R23, R30.reuse, R23, R37 ;  /* 0x000000171e177223 */ /* 0x040fe20000000025 */
[----:B------:R-:W-:Y:S01]  /*7320*/  FSEL R35, R35, 1, P0 ;  /* 0x3f80000023237808 */ /* 0x000fe20000000000 */
[----:B------:R-:W-:Y:S02]  /*7330*/  IMAD R39, R39, 0x24, R36 ;  /* 0x0000002427277824 */ /* 0x000fe400078e0224 */
[----:B------:R-:W-:Y:S01]  /*7340*/  FFMA R36, R30, R23, R22 ;  /* 0x000000171e247223 */ /* 0x000fe20000000016 */
[----:B------:R-:W-:Y:S02]  /*7350*/  IMAD.SHL.U32 R37, R0, 0x4, RZ ;  /* 0x0000000400257824 */ /* 0x000fe400078e00ff */
[----:B------:R-:W-:Y:S01]  /*7360*/  FFMA R30, R30, R35, RZ ;  /* 0x000000231e1e7223 */ /* 0x000fe200000000ff */
[----:B------:R-:W-:-:S03]  /*7370*/  LEA R22, R39, UR8, 0x2 ;  /* 0x0000000827167c11 */ /* 0x000fc6000f8e10ff */
[----:B------:R-:W-:Y:S01]  /*7380*/  FFMA R30, R30, R36, R35 ;  /* 0x000000241e1e7223 */ /* 0x000fe20000000023 */
[----:B------:R-:W-:Y:S01]  /*7390*/  LOP3.LUT R23, R37, 0xff0, RZ, 0xc0, !PT ;  /* 0x00000ff025177812 */ /* 0x000fe200078ec0ff */
[----:B0-----:R-:W-:Y:S02]  /*73a0*/  ULEA UR4, UR4, UR5, 0x18 ;  /* 0x0000000504047291 */ /* 0x001fe4000f8ec0ff */
[----:B------:R-:W-:Y:S02]  /*73b0*/  @P1 FADD R30, RZ, -R30 ;  /* 0x8000001eff1e1221 */ /* 0x000fe40000000000 */
[----:B------:R-:W-:Y:S02]  /*73c0*/  IMAD.IADD R23, R22, 0x1, R23 ;  /* 0x0000000116177824 */ /* 0x000fe400078e0217 */
[-C--:B------:R-:W-:Y:S01]  /*73d0*/  FMUL R36, R20, R30.reuse ;  /* 0x0000001e14247220 */ /* 0x080fe20000400000 */
[C---:B------:R-:W-:Y:S01]  /*73e0*/  FMUL R35, R21.reuse, R30 ;  /* 0x0000001e15237220 */ /* 0x040fe20000400000 */
[----:B------:R-:W-:Y:S01]  /*73f0*/  IMAD R26, R26, 0x10, R23 ;  /* 0x000000101a1a7824 */ /* 0x000fe200078e0217 */
[----:B------:R-:W-:Y:S01]  /*7400*/  STS [R23], R25 ;  /* 0x0000001917007388 */ /* 0x000fe20000000800 */
[-C--:B------:R-:W-:Y:S01]  /*7410*/  FFMA R42, R21, R38.reuse, -R36 ;  /* 0x00000026152a7223 */ /* 0x080fe20000000824 */
[----:B------:R-:W-:-:S02]  /*7420*/  FFMA R38, R20, R38, R35 ;  /* 0x0000002614267223 */ /* 0x000fc40000000023 */
[----:B------:R-:W-:Y:S04]  /*7430*/  STS [R23+0x14], R19 ;  /* 0x0000141317007388 */ /* 0x000fe80000000800 */
[----:B------:R-:W-:Y:S04]  /*7440*/  STS [R23+0x28], R17 ;  /* 0x0000281117007388 */ /* 0x000fe80000000800 */
[----:B------:R-:W-:Y:S04]  /*7450*/  STS [R23+0x3c], R15 ;  /* 0x00003c0f17007388 */ /* 0x000fe80000000800 */
[----:B------:R-:W-:Y:S04]  /*7460*/  STS [R23+0x50], R29 ;  /* 0x0000501d17007388 */ /* 0x000fe80000000800 */
[----:B------:R-:W-:Y:S04]  /*7470*/  STS [R23+0x64], R32 ;  /* 0x0000642017007388 */ /* 0x000fe80000000800 */
[----:B------:R-:W-:Y:S04]  /*7480*/  STS [R23+0x78], R28 ;  /* 0x0000781c17007388 */ /* 0x000fe80000000800 */
[----:B------:R-:W-:Y:S01]  /*7490*/  STS [R23+0x8c], R42 ;  /* 0x00008c2a17007388 */ /* 0x000fe20000000800 */
[----:B------:R-:W-:Y:S06]  /*74a0*/  BAR.SYNC.DEFER_BLOCKING 0x0 ;  /* 0x0000000000007b1d */ /* 0x000fec0000010000 */
[----:B------:R-:W-:Y:S04]  /*74b0*/  LDS R39, [R26] ;  /* 0x000000001a277984 */ /* 0x000fe80000000800 */
[----:B------:R-:W-:Y:S04]  /*74c0*/  LDS R35, [R26+0x4] ;  /* 0x000004001a237984 */ /* 0x000fe80000000800 */
[----:B------:R-:W0:Y:S04]  /*74d0*/  LDS R44, [R26+0x8] ;  /* 0x000008001a2c7984 */ /* 0x000e280000000800 */
[----:B------:R-:W1:Y:S04]  /*74e0*/  LDS R36, [R26+0xc] ;  /* 0x00000c001a247984 */ /* 0x000e680000000800 */
[----:B------:R-:W-:Y:S04]  /*74f0*/  LDS R17, [R26+0x50] ;  /* 0x000050001a117984 */ /* 0x000fe80000000800 */
[----:B------:R-:W-:Y:S04]  /*7500*/  LDS R15, [R26+0x54] ;  /* 0x000054001a0f7984 */ /* 0x000fe80000000800 */
[----:B------:R-:W-:Y:S04]  /*7510*/  LDS R30, [R26+0x58] ;  /* 0x000058001a1e7984 */ /* 0x000fe80000000800 */
[----:B------:R-:W2:Y:S01]  /*7520*/  LDS R20, [R26+0x5c] ;  /* 0x00005c001a147984 */ /* 0x000ea20000000800 */
[----:B------:R-:W-:Y:S01]  /*7530*/  BAR.SYNC.DEFER_BLOCKING 0x0 ;  /* 0x0000000000007b1d */ /* 0x000fe20000010000 */
[----:B0-----:R-:W-:-:S05]  /*7540*/  FADD R29, R39, -R44 ;  /* 0x8000002c271d7221 */ /* 0x001fca0000000000 */
[----:B------:R1:W-:Y:S04]  /*7550*/  STS [R23], R24 ;  /* 0x0000001817007388 */ /* 0x0003e80000000800 */
[----:B------:R-:W-:Y:S04]  /*7560*/  STS [R23+0x14], R18 ;  /* 0x0000141217007388 */ /* 0x000fe80000000800 */
[----:B------:R-:W-:Y:S01]  /*7570*/  STS [R23+0x28], R16 ;  /* 0x0000281017007388 */ /* 0x000fe20000000800 */
[C-C-:B-1----:R-:W-:Y:S01]  /*7580*/  FADD R24, R35.reuse, R36.reuse ;  /* 0x0000002423187221 */ /* 0x142fe20000000000 */
[----:B------:R-:W-:-:S02]  /*7590*/  FADD R36, R35, -R36 ;  /* 0x8000002423247221 */ /* 0x000fc40000000000 */
[----:B------:R-:W-:Y:S01]  /*75a0*/  STS [R23+0x3c], R14 ;  /* 0x00003c0e17007388 */ /* 0x000fe20000000800 */
[C-C-:B--2---:R-:W-:Y:S01]  /*75b0*/  FADD R32, R15.reuse, R20.reuse ;  /* 0x000000140f207221 */ /* 0x144fe20000000000 */
[----:B------:R-:W-:Y:S02]  /*75c0*/  FADD R43, R15, -R20 ;  /* 0x800000140f2b7221 */ /* 0x000fe40000000000 */
[----:B------:R0:W-:Y:S04]  /*75d0*/  STS [R23+0x50], R31 ;  /* 0x0000501f17007388 */ /* 0x0001e80000000800 */
[----:B------:R-:W-:Y:S04]  /*75e0*/  STS [R23+0x64], R34 ;  /* 0x0000642217007388 */ /* 0x000fe80000000800 */
[----:B------:R1:W-:Y:S01]  /*75f0*/  STS [R23+0x78], R27 ;  /* 0x0000781b17007388 */ /* 0x0003e20000000800 */
[----:B0-----:R-:W-:-:S03]  /*7600*/  FADD R31, R17, -R30 ;  /* 0x8000001e111f7221 */ /* 0x001fc60000000000 */
[----:B------:R0:W-:Y:S01]  /*7610*/  STS [R23+0x8c], R38 ;  /* 0x00008c2617007388 */ /* 0x0001e20000000800 */
[----:B------:R-:W-:Y:S01]  /*7620*/  BAR.SYNC.DEFER_BLOCKING 0x0 ;  /* 0x0000000000007b1d */ /* 0x000fe20000010000 */
[----:B-1----:R-:W-:Y:S01]  /*7630*/  FADD R27, R39, R44 ;  /* 0x0000002c271b7221 */ /* 0x002fe20000000000 */
[----:B------:R-:W-:-:S03]  /*7640*/  FADD R39, R17, R30 ;  /* 0x0000001e11277221 */ /* 0x000fc60000000000 */
[----:B0-----:R-:W-:Y:S01]  /*7650*/  FADD R23, R27, R24 ;  /* 0x000000181b177221 */ /* 0x001fe20000000000 */
[C-C-:B------:R-:W-:Y:S01]  /*7660*/  FADD R35, R39.reuse, R32.reuse ;  /* 0x0000002027237221 */ /* 0x140fe20000000000 */
[----:B------:R-:W-:Y:S01]  /*7670*/  FADD R39, R39, -R32 ;  /* 0x8000002027277221 */ /* 0x000fe20000000000 */
[----:B------:R-:W-:Y:S01]  /*7680*/  FADD R27, R27, -R24 ;  /* 0x800000181b1b7221 */ /* 0x000fe20000000000 */
[----:B------:R-:W-:Y:S04]  /*7690*/  LDS R25, [R26+0x4] ;  /* 0x000004001a197984 */ /* 0x000fe80000000800 */
[----:B------:R-:W0:Y:S04]  /*76a0*/  LDS R18, [R26+0xc] ;  /* 0x00000c001a127984 */ /* 0x000e280000000800 */
[----:B------:R-:W-:Y:S04]  /*76b0*/  LDS R16, [R26+0x50] ;  /* 0x000050001a107984 */ /* 0x000fe80000000800 */
[----:B------:R-:W1:Y:S04]  /*76c0*/  LDS R21, [R26+0x58] ;  /* 0x000058001a157984 */ /* 0x000e680000000800 */
[----:B------:R-:W-:Y:S04]  /*76d0*/  LDS R14, [R26+0x54] ;  /* 0x000054001a0e7984 */ /* 0x000fe80000000800 */
[----:B------:R-:W2:Y:S04]  /*76e0*/  LDS R19, [R26+0x5c] ;  /* 0x00005c001a137984 */ /* 0x000ea80000000800 */
[----:B------:R-:W-:Y:S04]  /*76f0*/  LDS R28, [R26] ;  /* 0x000000001a1c7984 */ /* 0x000fe80000000800 */
[----:B------:R-:W3:Y:S01]  /*7700*/  LDS R37, [R26+0x8] ;  /* 0x000008001a257984 */ /* 0x000ee20000000800 */
[----:B------:R-:W-:Y:S01]  /*7710*/  BAR.SYNC.DEFER_BLOCKING 0x0 ;  /* 0x0000000000007b1d */ /* 0x000fe20000010000 */
[C-C-:B0-----:R-:W-:Y:S01]  /*7720*/  FADD R20, R25.reuse, -R18.reuse ;  /* 0x8000001219147221 */ /* 0x141fe20000000000 */
[----:B------:R-:W-:Y:S01]  /*7730*/  FADD R45, R25, R18 ;  /* 0x00000012192d7221 */ /* 0x000fe20000000000 */
[C-C-:B-1----:R-:W-:Y:S01]  /*7740*/  FADD R18, R16.reuse, -R21.reuse ;  /* 0x8000001510127221 */ /* 0x142fe20000000000 */
[----:B------:R-:W-:-:S03]  /*7750*/  FADD R16, R16, R21 ;  /* 0x0000001510107221 */ /* 0x000fc60000000000 */
[CCC-:B------:R-:W-:Y:S01]  /*7760*/  FFMA R21, R2.reuse, R43.reuse, R18.reuse ;  /* 0x0000002b02157223 */ /* 0x1c0fe20000000012 */
[----:B------:R-:W-:Y:S01]  /*7770*/  FFMA R43, R2, -R43, R18 ;  /* 0x8000002b022b7223 */ /* 0x000fe20000000012 */
[----:B------:R-:W-:Y:S01]  /*7780*/  STS [R22], R23 ;  /* 0x0000001716007388 */ /* 0x000fe20000000800 */
[C-C-:B--2---:R-:W-:Y:S01]  /*7790*/  FADD R18, R14.reuse, R19.reuse ;  /* 0x000000130e127221 */ /* 0x144fe20000000000 */
[----:B------:R-:W-:Y:S02]  /*77a0*/  FADD R14, R14, -R19 ;  /* 0x800000130e0e7221 */ /* 0x000fe40000000000 */
[----:B------:R-:W-:Y:S01]  /*77b0*/  STS [R22+0x10], R35 ;  /* 0x0000102316007388 */ /* 0x000fe20000000800 */
[----:B------:R-:W-:Y:S01]  /*77c0*/  SHF.R.U32.HI R19, RZ, 0x3, R0 ;  /* 0x00000003ff137819 */ /* 0x000fe20000011600 */
[CCC-:B------:R-:W-:Y:S01]  /*77d0*/  FFMA R32, R2.reuse, -R14.reuse, R31.reuse ;  /* 0x8000000e02207223 */ /* 0x1c0fe2000000001f */
[----:B------:R-:W-:Y:S01]  /*77e0*/  FFMA R31, R2, R14, R31 ;  /* 0x0000000e021f7223 */ /* 0x000fe2000000001f */
[----:B------:R-:W-:Y:S01]  /*77f0*/  STS [R22+0x40], R27 ;  /* 0x0000401b16007388 */ /* 0x000fe20000000800 */
[C-C-:B---3--:R-:W-:Y:S01]  /*7800*/  FADD R15, R28.reuse, -R37.reuse ;  /* 0x800000251c0f7221 */ /* 0x148fe20000000000 */
[----:B------:R-:W-:Y:S01]  /*7810*/  FADD R28, R28, R37 ;  /* 0x000000251c1c7221 */ /* 0x000fe20000000000 */
[CCC-:B------:R-:W-:Y:S01]  /*7820*/  FFMA R37, R2.reuse, -R20.reuse, R29.reuse ;  /* 0x8000001402257223 */ /* 0x1c0fe2000000001d */
[C---:B------:R-:W-:Y:S01]  /*7830*/  FFMA R29, R2.reuse, R20, R29 ;  /* 0x00000014021d7223 */ /* 0x040fe2000000001d */
[----:B------:R-:W-:Y:S01]  /*7840*/  STS [R22+0x50], R39 ;  /* 0x0000502716007388 */ /* 0x000fe20000000800 */
[----:B------:R-:W-:Y:S01]  /*7850*/  LOP3.LUT R19, R19, 0x7c, RZ, 0xc0, !PT ;  /* 0x0000007c13137812 */ /* 0x000fe200078ec0ff */
[----:B------:R-:W-:Y:S01]  /*7860*/  FFMA R17, R2, R36, R15 ;  /* 0x0000002402117223 */ /* 0x000fe2000000000f */
[----:B------:R-:W-:Y:S01]  /*7870*/  FADD R25, R28, R45 ;  /* 0x0000002d1c197221 */ /* 0x000fe20000000000 */
[----:B------:R-:W-:Y:S01]  /*7880*/  STS [R22+0x20], R37 ;  /* 0x0000202516007388 */ /* 0x000fe20000000800 */
[----:B------:R-:W-:Y:S01]  /*7890*/  IADD3 R38, PT, PT, R19, R0, RZ ;  /* 0x0000000013267210 */ /* 0x000fe20007ffe0ff */
[--C-:B------:R-:W-:Y:S01]  /*78a0*/  FADD R19, R16, R18.reuse ;  /* 0x0000001210137221 */ /* 0x100fe20000000000 */
[----:B------:R-:W-:Y:S01]  /*78b0*/  FFMA R15, R2, -R36, R15 ;  /* 0x80000024020f7223 */ /* 0x000fe2000000000f */
[----:B------:R-:W-:Y:S01]  /*78c0*/  STS [R22+0x30], R32 ;  /* 0x0000302016007388 */ /* 0x000fe20000000800 */
[----:B------:R-:W-:Y:S01]  /*78d0*/  LEA R38, R38, UR8, 0x2 ;  /* 0x0000000826267c11 */ /* 0x000fe2000f8e10ff */
[----:B------:R-:W-:Y:S01]  /*78e0*/  FADD R45, R28, -R45 ;  /* 0x8000002d1c2d7221 */ /* 0x000fe20000000000 */
[----:B------:R-:W-:Y:S01]  /*78f0*/  FADD R18, R16, -R18 ;  /* 0x8000001210127221 */ /* 0x000fe20000000000 */
[----:B------:R-:W-:Y:S01]  /*7900*/  STS [R22+0x60], R29 ;  /* 0x0000601d16007388 */ /* 0x000fe20000000800 */
[----:B------:R-:W-:-:S03]  /*7910*/  I2FP.F32.U32 R14, R40 ;  /* 0x00000028000e7245 */ /* 0x000fc60000201000 */
[----:B------:R-:W-:Y:S02]  /*7920*/  STS [R22+0x70], R31 ;  /* 0x0000701f16007388 */ /* 0x000fe40000000800 */
[----:B------:R-:W-:Y:S01]  /*7930*/  FMUL R42, R33, R14 ;  /* 0x0000000e212a7220 */ /* 0x000fe20000400000 */
[----:B------:R-:W-:Y:S04]  /*7940*/  BAR.SYNC.DEFER_BLOCKING 0x0 ;  /* 0x0000000000007b1d */ /* 0x000fe80000010000 */
[----:B------:R-:W-:Y:S02]  /*7950*/  FSETP.GE.AND P2, PT, |R42|, 105615, PT ;  /* 0x47ce47802a00780b */ /* 0x000fe40003f46200 */
[----:B------:R-:W-:Y:S04]  /*7960*/  LDS R28, [R38] ;  /* 0x00000000261c7984 */ /* 0x000fe80000000800 */
[----:B------:R-:W-:Y:S04]  /*7970*/  LDS R36, [R38+0x240] ;  /* 0x0002400026247984 */ /* 0x000fe80000000800 */
[----:B------:R-:W-:Y:S04]  /*7980*/  LDS R26, [R38+0x480] ;  /* 0x00048000261a7984 */ /* 0x000fe80000000800 */
[----:B------:R-:W-:Y:S04]  /*7990*/  LDS R30, [R38+0x6c0] ;  /* 0x0006c000261e7984 */ /* 0x000fe80000000800 */
[----:B------:R-:W-:Y:S04]  /*79a0*/  LDS R24, [R38+0x900] ;  /* 0x0009000026187984 */ /* 0x000fe80000000800 */
[----:B------:R-:W-:Y:S04]  /*79b0*/  LDS R34, [R38+0xb40] ;  /* 0x000b400026227984 */ /* 0x000fe80000000800 */
[----:B------:R-:W-:Y:S04]  /*79c0*/  LDS R20, [R38+0xd80] ;  /* 0x000d800026147984 */ /* 0x000fe80000000800 */
[----:B------:R-:W-:Y:S01]  /*79d0*/  LDS R16, [R38+0xfc0] ;  /* 0x000fc00026107984 */ /* 0x000fe20000000800 */
[----:B------:R-:W-:Y:S06]  /*79e0*/  BAR.SYNC.DEFER_BLOCKING 0x0 ;  /* 0x0000000000007b1d */ /* 0x000fec0000010000 */
[----:B------:R-:W-:Y:S04]  /*79f0*/  STS [R22], R25 ;  /* 0x0000001916007388 */ /* 0x000fe80000000800 */
[----:B------:R-:W-:Y:S04]  /*7a00*/  STS [R22+0x10], R19 ;  /* 0x0000101316007388 */ /* 0x000fe80000000800 */
[----:B------:R-:W-:Y:S04]  /*7a10*/  STS [R22+0x20], R17 ;  /* 0x0000201116007388 */ /* 0x000fe80000000800 */
[----:B------:R-:W-:Y:S04]  /*7a20*/  STS [R22+0x30], R21 ;  /* 0x0000301516007388 */ /* 0x000fe80000000800 */
[----:B------:R-:W-:Y:S04]  /*7a30*/  STS [R22+0x40], R45 ;  /* 0x0000402d16007388 */ /* 0x000fe80000000800 */
[----:B------:R-:W-:Y:S04]  /*7a40*/  STS [R22+0x50], R18 ;  /* 0x0000501216007388 */ /* 0x000fe80000000800 */
[----:B------:R0:W-:Y:S04]  /*7a50*/  STS [R22+0x60], R15 ;  /* 0x0000600f16007388 */ /* 0x0001e80000000800 */
[----:B------:R1:W-:Y:S01]  /*7a60*/  STS [R22+0x70], R43 ;  /* 0x0000702b16007388 */ /* 0x0003e20000000800 */
[----:B------:R-:W-:Y:S01]  /*7a70*/  BAR.SYNC.DEFER_BLOCKING 0x0 ;  /* 0x0000000000007b1d */ /* 0x000fe20000010000 */
[----:B0-----:R-:W-:Y:S01]  /*7a80*/  LEA R15, R0, UR4, 0x3 ;  /* 0x00000004000f7c11 */ /* 0x001fe2000f8e18ff */
[----:B-1----:R-:W-:-:S06]  /*7a90*/  FMUL R43, R42, 0.63661974668502807617 ;  /* 0x3f22f9832a2b7820 */ /* 0x002fcc0000400000 */
[----:B------:R-:W0:Y:S01]  /*7aa0*/  F2I.NTZ R43, R43 ;  /* 0x0000002b002b7305 */ /* 0x000e220000203100 */
[----:B------:R-:W1:Y:S01]  /*7ab0*/  LDS R37, [R38+0x240] ;  /* 0x0002400026257984 */ /* 0x000e620000000800 */
[----:B0-----:R-:W-:-:S03]  /*7ac0*/  I2FP.F32.S32 R45, R43 ;  /* 0x0000002b002d7245 */ /* 0x001fc60000201400 */
[----:B------:R-:W0:Y:S04]  /*7ad0*/  LDS R35, [R38+0xb40] ;  /* 0x000b400026237984 */ /* 0x000e280000000800 */
[----:B------:R-:W2:Y:S01]  /*7ae0*/  LDS R31, [R38+0x6c0] ;  /* 0x0006c000261f7984 */ /* 0x000ea20000000800 */
[----:B------:R-:W-:-:S03]  /*7af0*/  FFMA R44, R45, -1.5707962512969970703, R42 ;  /* 0xbfc90fda2d2c7823 */ /* 0x000fc6000000002a */
[----:B------:R-:W3:Y:S01]  /*7b00*/  LDS R29, [R38] ;  /* 0x00000000261d7984 */ /* 0x000ee20000000800 */
[----:B------:R-:W-:-:S03]  /*7b10*/  FFMA R44, R45, -7.5497894158615963534e-08, R44 ;  /* 0xb3a221682d2c7823 */ /* 0x000fc6000000002c */
[----:B------:R-:W4:Y:S04]  /*7b20*/  LDS R27, [R38+0x480] ;  /* 0x00048000261b7984 */ /* 0x000f280000000800 */
[----:B------:R-:W5:Y:S04]  /*7b30*/  LDS R25, [R38+0x900] ;  /* 0x0009000026197984 */ /* 0x000f680000000800 */
[----:B------:R-:W5:Y:S04]  /*7b40*/  LDS R21, [R38+0xd80] ;  /* 0x000d800026157984 */ /* 0x000f680000000800 */
[----:B------:R-:W-:Y:S01]  /*7b50*/  LDS R17, [R38+0xfc0] ;  /* 0x000fc00026117984 */ /* 0x000fe20000000800 */
[----:B------:R-:W-:Y:S06]  /*7b60*/  BAR.SYNC.DEFER_BLOCKING 0x0 ;  /* 0x0000000000007b1d */ /* 0x000fec0000010000 */
[----:B-1----:R-:W-:Y:S04]  /*7b70*/  STS.64 [R15+0x400], R36 ;  /* 0x000400240f007388 */ /* 0x002fe80000000a00 */
[----:B0-----:R-:W-:Y:S04]  /*7b80*/  STS.64 [R15+0x1400], R34 ;  /* 0x001400220f007388 */ /* 0x001fe80000000a00 */
[----:B------:R-:W-:Y:S04]  /*7b90*/  LDS.64 R22, [R15+0x400] ;  /* 0x000400000f167984 */ /* 0x000fe80000000a00 */
[----:B------:R-:W0:Y:S04]  /*7ba0*/  LDS.64 R18, [R15+0x1400] ;  /* 0x001400000f127984 */ /* 0x000e280000000a00 */
[----:B--2---:R-:W-:Y:S04]  /*7bb0*/  STS.64 [R15+0xc00], R30 ;  /* 0x000c001e0f007388 */ /* 0x004fe80000000a00 */
[----:B------:R-:W1:Y:S04]  /*7bc0*/  LDS.64 R32, [R15+0xc00] ;  /* 0x000c00000f207984 */ /* 0x000e680000000a00 */
[----:B---3--:R2:W-:Y:S04]  /*7bd0*/  STS.64 [R15], R28 ;  /* 0x0000001c0f007388 */ /* 0x0085e80000000a00 */
[----:B----4-:R-:W-:Y:S04]  /*7be0*/  STS.64 [R15+0x800], R26 ;  /* 0x0008001a0f007388 */ /* 0x010fe80000000a00 */
[----:B-----5:R3:W-:Y:S04]  /*7bf0*/  STS.64 [R15+0x1000], R24 ;  /* 0x001000180f007388 */ /* 0x0207e80000000a00 */
[----:B------:R4:W-:Y:S01]  /*7c00*/  STS.64 [R15+0x1800], R20 ;  /* 0x001800140f007388 */ /* 0x0009e20000000a00 */
[----:B--2---:R-:W-:-:S03]  /*7c10*/  FMUL R28, R2, 0.70710676908493041992 ;  /* 0x3f3504f3021c7820 */ /* 0x004fc60000400000 */
[----:B------:R-:W-:Y:S04]  /*7c20*/  LDS.64 R36, [R15] ;  /* 0x000000000f247984 */ /* 0x000fe80000000a00 */
[----:B------:R-:W2:Y:S01]  /*7c30*/  LDS.64 R34, [R15+0x1000] ;  /* 0x001000000f227984 */ /* 0x000ea20000000a00 */
[----:B---3--:R-:W-:-:S03]  /*7c40*/  FFMA R25, R45, -5.3903029534742383927e-15, R44 ;  /* 0xa7c234c52d197823 */ /* 0x008fc6000000002c */
[----:B------:R-:W-:Y:S04]  /*7c50*/  LDS.64 R30, [R15+0x800] ;  /* 0x000800000f1e7984 */ /* 0x000fe80000000a00 */
[----:B------:R-:W3:Y:S01]  /*7c60*/  LDS.64 R38, [R15+0x1800] ;  /* 0x001800000f267984 */ /* 0x000ee20000000a00 */
[C-C-:B0-----:R-:W-:Y:S01]  /*7c70*/  FADD R29, R23.reuse, -R19.reuse ;  /* 0x80000013171d7221 */ /* 0x141fe20000000000 */
[C-C-:B------:R-:W-:Y:S01]  /*7c80*/  FADD R27, R22.reuse, -R18.reuse ;  /* 0x80000012161b7221 */ /* 0x140fe20000000000 */
[----:B------:R-:W-:Y:S01]  /*7c90*/  FADD R23, R23, R19 ;  /* 0x0000001317177221 */ /* 0x000fe20000000000 */
[----:B------:R-:W-:Y:S01]  /*7ca0*/  FADD R22, R22, R18 ;  /* 0x0000001216167221 */ /* 0x000fe20000000000 */
[C---:B----4-:R-:W-:Y:S01]  /*7cb0*/  FMUL R20, R28.reuse, R29 ;  /* 0x0000001d1c147220 */ /* 0x050fe20000400000 */
[----:B------:R-:W-:Y:S01]  /*7cc0*/  FMUL R21, R29, 0.70710676908493041992 ;  /* 0x3f3504f31d157820 */ /* 0x000fe20000400000 */
[----:B------:R0:W-:Y:S01]  /*7cd0*/  STS.64 [R15+0x1c00], R16 ;  /* 0x001c00100f007388 */ /* 0x0001e20000000a00 */
[----:B-1----:R-:W-:Y:S01]  /*7ce0*/  FADD R45, R33, -R17 ;  /* 0x80000011212d7221 */ /* 0x002fe20000000000 */
[----:B------:R-:W-:Y:S01]  /*7cf0*/  FFMA R19, R27, 0.70710676908493041992, -R20 ;  /* 0x3f3504f31b137823 */ /* 0x000fe20000000814 */
[----:B------:R-:W-:Y:S01]  /*7d00*/  FFMA R21, R28, R27, R21 ;  /* 0x0000001b1c157223 */ /* 0x000fe20000000015 */
[C-C-:B------:R-:W-:Y:S01]  /*7d10*/  FADD R27, R32.reuse, R16.reuse ;  /* 0x00000010201b7221 */ /* 0x140fe20000000000 */
[----:B------:R-:W-:Y:S01]  /*7d20*/  FADD R29, R32, -R16 ;  /* 0x80000010201d7221 */ /* 0x000fe20000000000 */
[----:B------:R-:W-:Y:S01]  /*7d30*/  FMUL R20, R28, R45 ;  /* 0x0000002d1c147220 */ /* 0x000fe20000400000 */
[----:B------:R-:W-:Y:S01]  /*7d40*/  FMUL R45, R45, -0.70710676908493041992 ;  /* 0xbf3504f32d2d7820 */ /* 0x000fe20000400000 */
[----:B------:R-:W-:-:S03]  /*7d50*/  FADD R18, R22, R27 ;  /* 0x0000001b16127221 */ /* 0x000fc60000000000 */
[----:B------:R-:W-:Y:S01]  /*7d60*/  FFMA R28, R28, R29, R45 ;  /* 0x0000001d1c1c7223 */ /* 0x000fe2000000002d */
[----:B0-----:R-:W-:Y:S01]  /*7d70*/  FADD R16, R33, R17 ;  /* 0x0000001121107221 */ /* 0x001fe20000000000 */
[----:B------:R-:W-:Y:S01]  /*7d80*/  FADD R17, R22, -R27 ;  /* 0x8000001b16117221 */ /* 0x000fe20000000000 */
[----:B------:R-:W-:Y:S02]  /*7d90*/  FFMA R22, R29, -0.70710676908493041992, -R20 ;  /* 0xbf3504f31d167823 */ /* 0x000fe40000000814 */
[C-C-:B------:R-:W-:Y:S01]  /*7da0*/  FADD R32, R23.reuse, R16.reuse ;  /* 0x0000001017207221 */ /* 0x140fe20000000000 */
[----:B------:R-:W-:Y:S01]  /*7db0*/  FADD R23, R23, -R16 ;  /* 0x8000001017177221 */ /* 0x000fe20000000000 */
[C-C-:B------:R-:W-:Y:S01]  /*7dc0*/  FADD R20, R19.reuse, R22.reuse ;  /* 0x0000001613147221 */ /* 0x140fe20000000000 */
[----:B------:R-:W-:Y:S01]  /*7dd0*/  FADD R15, R19, -R22 ;  /* 0x80000016130f7221 */ /* 0x000fe20000000000 */
[C-C-:B------:R-:W-:Y:S01]  /*7de0*/  FADD R16, R21.reuse, R28.reuse ;  /* 0x0000001c15107221 */ /* 0x140fe20000000000 */
[----:B------:R-:W-:Y:S01]  /*7df0*/  FADD R21, R21, -R28 ;  /* 0x8000001c15157221 */ /* 0x000fe20000000000 */
[C-C-:B--2---:R-:W-:Y:S01]  /*7e00*/  FADD R26, R37.reuse, R35.reuse ;  /* 0x00000023251a7221 */ /* 0x144fe20000000000 */
[----:B------:R-:W-:Y:S01]  /*7e10*/  FADD R19, R37, -R35 ;  /* 0x8000002325137221 */ /* 0x000fe20000000000 */
[C-C-:B------:R-:W-:Y:S01]  /*7e20*/  FADD R22, R36.reuse, R34.reuse ;  /* 0x0000002224167221 */ /* 0x140fe20000000000 */
[----:B------:R-:W-:Y:S01]  /*7e30*/  FADD R33, R36, -R34 ;  /* 0x8000002224217221 */ /* 0x000fe20000000000 */
[----:B------:R-:W-:-:S02]  /*7e40*/  IMAD.MOV.U32 R34, RZ, RZ, R43 ;  /* 0x000000ffff227224 */ /* 0x000fc400078e002b */
[C-C-:B---3--:R-:W-:Y:S01]  /*7e50*/  FADD R27, R31.reuse, R39.reuse ;  /* 0x000000271f1b7221 */ /* 0x148fe20000000000 */
[C-C-:B------:R-:W-:Y:S01]  /*7e60*/  FADD R35, R30.reuse, R38.reuse ;  /* 0x000000261e237221 */ /* 0x140fe20000000000 */
[----:B------:R-:W-:Y:S01]  /*7e70*/  FADD R30, R30, -R38 ;  /* 0x800000261e1e7221 */ /* 0x000fe20000000000 */
[----:B------:R-:W-:Y:S01]  /*7e80*/  FADD R31, R31, -R39 ;  /* 0x800000271f1f7221 */ /* 0x000fe20000000000 */
[C-C-:B------:R-:W-:Y:S01]  /*7e90*/  FADD R45, R26.reuse, R27.reuse ;  /* 0x0000001b1a2d7221 */ /* 0x140fe20000000000 */
[----:B------:R-:W-:Y:S01]  /*7ea0*/  FADD R26, R26, -R27 ;  /* 0x8000001b1a1a7221 */ /* 0x000fe20000000000 */
[C-C-:B------:R-:W-:Y:S01]  /*7eb0*/  FADD R39, R22.reuse, R35.reuse ;  /* 0x0000002316277221 */ /* 0x140fe20000000000 */
[----:B------:R-:W-:Y:S01]  /*7ec0*/  FADD R35, R22, -R35 ;  /* 0x8000002316237221 */ /* 0x000fe20000000000 */
[CC--:B------:R-:W-:Y:S01]  /*7ed0*/  FFMA R37, R2.reuse, R30.reuse, R19 ;  /* 0x0000001e02257223 */ /* 0x0c0fe20000000013 */
[CCC-:B------:R-:W-:Y:S01]  /*7ee0*/  FFMA R29, R2.reuse, -R31.reuse, R33.reuse ;  /* 0x8000001f021d7223 */ /* 0x1c0fe20000000021 */
[C---:B------:R-:W-:Y:S01]  /*7ef0*/  FFMA R33, R2.reuse, R31, R33 ;  /* 0x0000001f02217223 */ /* 0x040fe20000000021 */
[C---:B------:R-:W-:Y:S01]  /*7f00*/  FFMA R22, R2.reuse, -R30, R19 ;  /* 0x8000001e02167223 */ /* 0x040fe20000000013 */
[CC--:B------:R-:W-:Y:S01]  /*7f10*/  FFMA R28, R2.reuse, R17.reuse, R26 ;  /* 0x00000011021c7223 */ /* 0x0c0fe2000000001a */
[C-C-:B------:R-:W-:Y:S01]  /*7f20*/  FADD R24, R39.reuse, R18.reuse ;  /* 0x0000001227187221 */ /* 0x140fe20000000000 */
[----:B------:R-:W-:Y:S01]  /*7f30*/  FADD R31, R39, -R18 ;  /* 0x80000012271f7221 */ /* 0x000fe20000000000 */
[C---:B------:R-:W-:Y:S01]  /*7f40*/  FFMA R17, R2.reuse, -R17, R26 ;  /* 0x8000001102117223 */ /* 0x040fe2000000001a */
[CCC-:B------:R-:W-:Y:S01]  /*7f50*/  FFMA R27, R2.reuse, -R23.reuse, R35.reuse ;  /* 0x80000017021b7223 */ /* 0x1c0fe20000000023 */
[C---:B------:R-:W-:Y:S01]  /*7f60*/  FFMA R18, R2.reuse, R23, R35 ;  /* 0x0000001702127223 */ /* 0x040fe20000000023 */
[----:B------:R-:W-:Y:S01]  /*7f70*/  FADD R26, R37, R16 ;  /* 0x00000010251a7221 */ /* 0x000fe20000000000 */
[C-C-:B------:R-:W-:Y:S01]  /*7f80*/  FADD R35, R29.reuse, R20.reuse ;  /* 0x000000141d237221 */ /* 0x140fe20000000000 */
[----:B------:R-:W-:Y:S01]  /*7f90*/  FADD R36, R29, -R20 ;  /* 0x800000141d247221 */ /* 0x000fe20000000000 */
[----:B------:R-:W-:Y:S01]  /*7fa0*/  FADD R37, R37, -R16 ;  /* 0x8000001025257221 */ /* 0x000fe20000000000 */
[C---:B------:R-:W-:Y:S01]  /*7fb0*/  FADD R19, R45.reuse, R32 ;  /* 0x000000202d137221 */ /* 0x040fe20000000000 */
[CCC-:B------:R-:W-:Y:S01]  /*7fc0*/  FFMA R29, R2.reuse, -R21.reuse, R33.reuse ;  /* 0x80000015021d7223 */ /* 0x1c0fe20000000021 */
[C---:B------:R-:W-:Y:S01]  /*7fd0*/  FFMA R16, R2.reuse, R21, R33 ;  /* 0x0000001502107223 */ /* 0x040fe20000000021 */
[CC--:B------:R-:W-:Y:S01]  /*7fe0*/  FFMA R30, R2.reuse, R15.reuse, R22 ;  /* 0x0000000f021e7223 */ /* 0x0c0fe20000000016 */
[----:B------:R-:W-:Y:S01]  /*7ff0*/  FADD R32, R45, -R32 ;  /* 0x800000202d207221 */ /* 0x000fe20000000000 */
[----:B------:R-:W-:Y:S01]  /*8000*/  P2R R20, PR, RZ, 0x4 ;  /* 0x00000004ff147803 */ /* 0x000fe20000000000 */
[----:B------:R-:W-:Y:S01]  /*8010*/  FFMA R15, R2, -R15, R22 ;  /* 0x8000000f020f7223 */ /* 0x000fe20000000016 */
[----:B------:R-:W-:Y:S01]  /*8020*/  IMAD.MOV.U32 R21, RZ, RZ, R25 ;  /* 0x000000ffff157224 */ /* 0x000fe200078e0019 */
        /* <DEDUP_REMOVED lines=11> */
.L_x_72:
        /* <DEDUP_REMOVED lines=47> */
[----:B------:R-:W-:Y:S01]  /*83d0*/  @P2 IMAD.MOV.U32 R33, RZ, RZ, R7 ;  /* 0x000000ffff212224 */ /* 0x000fe200078e0007 */
[----:B------:R-:W-:Y:S01]  /*83e0*/  @P3 MOV R21, R7 ;  /* 0x0000000700153202 */ /* 0x000fe20000000f00 */
[--C-:B------:R-:W-:Y:S02]  /*83f0*/  @P3 IMAD.MOV.U32 R33, RZ, RZ, R8.reuse ;  /* 0x000000ffff213224 */ /* 0x100fe400078e0008 */
[----:B------:R-:W-:Y:S02]  /*8400*/  @P4 IMAD.MOV.U32 R21, RZ, RZ, R8 ;  /* 0x000000ffff154224 */ /* 0x000fe400078e0008 */
[--C-:B------:R-:W-:Y:S02]  /*8410*/  @P4 IMAD.MOV.U32 R33, RZ, RZ, R39.reuse ;  /* 0x000000ffff214224 */ /* 0x100fe400078e0027 */
[----:B------:R-:W-:Y:S01]  /*8420*/  @P5 IMAD.MOV.U32 R21, RZ, RZ, R39 ;  /* 0x000000ffff155224 */ /* 0x000fe200078e0027 */
        /* <DEDUP_REMOVED lines=12> */
.L_x_74:
[----:B------:R-:W-:Y:S05]  /*84f0*/  BSYNC.RECONVERGENT B1 ;  /* 0x0000000000017941 */ /* 0x000fea0003800200 */
.L_x_73:
[C---:B------:R-:W-:Y:S01]  /*8500*/  SHF.L.W.U32.HI R43, R21.reuse, 0x2, R33 ;  /* 0x00000002152b7819 */ /* 0x040fe20000010e21 */
[----:B------:R-:W-:Y:S01]  /*8510*/  IMAD.SHL.U32 R21, R21, 0x4, RZ ;  /* 0x0000000415157824 */ /* 0x000fe200078e00ff */
[----:B------:R-:W-:Y:S01]  /*8520*/  UMOV UR4, 0x54442d19 ;  /* 0x54442d1900047882 */ /* 0x000fe20000000000 */
[----:B------:R-:W-:Y:S01]  /*8530*/  UMOV UR5, 0x3bf921fb ;  /* 0x3bf921fb00057882 */ /* 0x000fe20000000000 */
[----:B------:R-:W-:Y:S01]  /*8540*/  SHF.R.S32.HI R22, RZ, 0x1f, R43 ;  /* 0x0000001fff167819 */ /* 0x000fe2000001142b */
[----:B------:R-:W-:Y:S01]  /*8550*/  FMUL R39, R2, 0.19634954631328582764 ;  /* 0x3e490fdb02277820 */ /* 0x000fe20000400000 */
[----:B------:R-:W-:Y:S02]  /*8560*/  SHF.R.U32.HI R38, RZ, 0x1e, R33 ;  /* 0x0000001eff267819 */ /* 0x000fe40000011621 */
[C---:B------:R-:W-:Y:S01]  /*8570*/  LOP3.LUT R20, R22.reuse, R21, RZ, 0x3c, !PT ;  /* 0x0000001516147212 */ /* 0x040fe200078e3cff */
        /* <DEDUP_REMOVED lines=12> */
.L_x_71:
[----:B------:R-:W-:Y:S05]  /*8640*/  BSYNC.RECONVERGENT B0 ;  /* 0x0000000000007941 */ /* 0x000fea0003800200 */
.L_x_70:
        /* <DEDUP_REMOVED lines=9> */
[----:B------:R-:W-:Y:S02]  /*86e0*/  LOP3.LUT P1, RZ, R38, 0x2, RZ, 0xc0, !PT ;  /* 0x0000000226ff7812 */ /* 0x000fe4000782c0ff */
[----:B------:R-:W-:Y:S01]  /*86f0*/  FSEL R38, R21, 1, !P0 ;  /* 0x3f80000015267808 */ /* 0x000fe20004000000 */
[----:B------:R-:W-:Y:S01]  /*8700*/  FFMA R23, R20, R23, R33 ;  /* 0x0000001714177223 */ /* 0x000fe20000000021 */
[----:B------:R-:W-:-:S03]  /*8710*/  FSEL R22, -R11, -0.4999999701976776123, !P0 ;  /* 0xbeffffff0b167808 */ /* 0x000fc60004000100 */
[C---:B------:R-:W-:Y:S02]  /*8720*/  FFMA R21, R20.reuse, R38, RZ ;  /* 0x0000002614157223 */ /* 0x040fe400000000ff */
[----:B------:R-:W-:-:S04]  /*8730*/  FFMA R22, R20, R23, R22 ;  /* 0x0000001714167223 */ /* 0x000fc80000000016 */
[----:B------:R-:W-:-:S04]  /*8740*/  FFMA R38, R21, R22, R38 ;  /* 0x0000001615267223 */ /* 0x000fc80000000026 */
[----:B------:R-:W-:Y:S01]  /*8750*/  @P1 FADD R38, RZ, -R38 ;  /* 0x80000026ff261221 */ /* 0x000fe20000000000 */
[----:B------:R-:W-:Y:S06]  /*8760*/  @!P2 BRA `(.L_x_76) ;  /* 0x000000040084a947 */ /* 0x000fec0003800000 */
[----:B------:R-:W-:-:S04]  /*8770*/  FMUL R33, R2, 0.19634954631328582764 ;  /* 0x3e490fdb02217820 */ /* 0x000fc80000400000 */
        /* <DEDUP_REMOVED lines=12> */
.L_x_77:
[----:B0-----:R-:W-:Y:S01]  /*8840*/  MOV R20, UR10 ;  /* 0x0000000a00147c02 */ /* 0x001fe20008000f00 */
        /* <DEDUP_REMOVED lines=60> */
[----:B------:R-:W-:Y:S01]  /*8c10*/  @P5 IMAD.MOV.U32 R21, RZ, RZ, R7 ;  /* 0x000000ffff155224 */ /* 0x000fe200078e0007 */
[----:B------:R-:W-:-:S09]  /*8c20*/  @P4 MOV R21, R8 ;  /* 0x0000000800154202 */ /* 0x000fd20000000f00 */
[----:B------:R-:W-:-:S05]  /*8c30*/  @P0 IMAD.MOV.U32 R21, RZ, RZ, R39 ;  /* 0x000000ffff150224 */ /* 0x000fca00078e0027 */
[----:B------:R-:W-:-:S07]  /*8c40*/  SHF.L.W.U32.HI R20, R21, R22, R20 ;  /* 0x0000001615147219 */ /* 0x000fce0000010e14 */
.L_x_79:
[----:B------:R-:W-:Y:S05]  /*8c50*/  BSYNC.RECONVERGENT B1 ;  /* 0x0000000000017941 */ /* 0x000fea0003800200 */
.L_x_78:
        /* <DEDUP_REMOVED lines=18> */
.L_x_76:
[----:B------:R-:W-:Y:S05]  /*8d80*/  BSYNC.RECONVERGENT B0 ;  /* 0x0000000000007941 */ /* 0x000fea0003800200 */
.L_x_75:
[----:B------:R-:W-:Y:S01]  /*8d90*/  FMUL R33, R2, 0.39269909262657165527 ;  /* 0x3ec90fdb02217820 */ /* 0x000fe20000400000 */
[----:B------:R-:W-:Y:S01]  /*8da0*/  FMUL R20, R25, R25 ;  /* 0x0000001919147220 */ /* 0x000fe20000400000 */
[----:B------:R-:W-:Y:S01]  /*8db0*/  LOP3.LUT R22, R34, 0x1, RZ, 0xc0, !PT ;  /* 0x0000000122167812 */ /* 0x000fe200078ec0ff */
[----:B------:R-:W-:Y:S01]  /*8dc0*/  BSSY.RECONVERGENT B0, `(.L_x_80) ;  /* 0x000007d000007945 */ /* 0x000fe20003800200 */
[----:B------:R-:W-:Y:S01]  /*8dd0*/  FMUL R33, R33, R14 ;  /* 0x0000000e21217220 */ /* 0x000fe20000400000 */
[----:B------:R-:W-:Y:S01]  /*8de0*/  FFMA R21, R20, R9, -0.0013887860113754868507 ;  /* 0xbab607ed14157423 */ /* 0x000fe20000000009 */
[----:B------:R-:W-:Y:S02]  /*8df0*/  ISETP.NE.U32.AND P0, PT, R22, 0x1, PT ;  /* 0x000000011600780c */ /* 0x000fe40003f05070 */
[----:B------:R-:W-:Y:S01]  /*8e00*/  FMUL R39, R33, 0.63661974668502807617 ;  /* 0x3f22f98321277820 */ /* 0x000fe20000400000 */
[----:B------:R-:W-:Y:S02]  /*8e10*/  LOP3.LUT P1, RZ, R34, 0x2, RZ, 0xc0, !PT ;  /* 0x0000000222ff7812 */ /* 0x000fe4000782c0ff */
        /* <DEDUP_REMOVED lines=16> */
[-C--:B------:R-:W-:Y:S01]  /*8f20*/  FFMA R25, R35, R38.reuse, -R22 ;  /* 0x0000002623197223 */ /* 0x080fe20000000816 */
[----:B------:R-:W-:Y:S01]  /*8f30*/  P2R R20, PR, RZ, 0x4 ;  /* 0x00000004ff147803 */ /* 0x000fe20000000000 */
[----:B------:R-:W-:Y:S01]  /*8f40*/  FFMA R34, R34, -5.3903029534742383927e-15, R23 ;  /* 0xa7c234c522227823 */ /* 0x000fe20000000017 */
[----:B------:R-:W-:Y:S01]  /*8f50*/  FFMA R26, R26, R38, R21 ;  /* 0x000000261a1a7223 */ /* 0x000fe20000000015 */
[----:B------:R-:W-:-:S02]  /*8f60*/  MOV R35, R39 ;  /* 0x0000002700237202 */ /* 0x000fc40000000f00 */
        /* <DEDUP_REMOVED lines=13> */
.L_x_82:
        /* <DEDUP_REMOVED lines=66> */
.L_x_84:
[----:B------:R-:W-:Y:S05]  /*9460*/  BSYNC.RECONVERGENT B1 ;  /* 0x0000000000017941 */ /* 0x000fea0003800200 */
.L_x_83:
        /* <DEDUP_REMOVED lines=18> */
.L_x_81:
[----:B------:R-:W-:Y:S05]  /*9590*/  BSYNC.RECONVERGENT B0 ;  /* 0x0000000000007941 */ /* 0x000fea0003800200 */
.L_x_80:
        /* <DEDUP_REMOVED lines=28> */
.L_x_87:
        /* <DEDUP_REMOVED lines=55> */
[----:B------:R-:W-:Y:S02]  /*9ad0*/  @P1 IMAD.MOV.U32 R21, RZ, RZ, R4 ;  /* 0x000000ffff151224 */ /* 0x000fe400078e0004 */
[----:B------:R-:W-:Y:S01]  /*9ae0*/  @P0 IMAD.MOV.U32 R21, RZ, RZ, R5 ;  /* 0x000000ffff150224 */ /* 0x000fe200078e0005 */
[----:B------:R-:W-:Y:S01]  /*9af0*/  ISETP.EQ.AND P0, PT, R23, 0x8, PT ;  /* 0x000000081700780c */ /* 0x000fe20003f02270 */
[----:B------:R-:W-:Y:S01]  /*9b00*/  @P3 IMAD.MOV.U32 R21, RZ, RZ, R6 ;  /* 0x000000ffff153224 */ /* 0x000fe200078e0006 */
[----:B------:R-:W-:Y:S01]  /*9b10*/  LOP3.LUT R23, R22, 0x1f, RZ, 0xc0, !PT ;  /* 0x0000001f16177812 */ /* 0x000fe200078ec0ff */
[----:B------:R-:W-:Y:S01]  /*9b20*/  @P5 IMAD.MOV.U32 R21, RZ, RZ, R7 ;  /* 0x000000ffff155224 */ /* 0x000fe200078e0007 */
[----:B------:R-:W-:Y:S02]  /*9b30*/  @P4 MOV R21, R8 ;  /* 0x0000000800154202 */ /* 0x000fe40000000f00 */
[----:B------:R-:W-:-:S07]  /*9b40*/  SHF.L.W.U32.HI R34, R20, R23, R34 ;  /* 0x0000001714227219 */ /* 0x000fce0000010e22 */
[----:B------:R-:W-:-:S05]  /*9b50*/  @P0 IMAD.MOV.U32 R21, RZ, RZ, R35 ;  /* 0x000000ffff150224 */ /* 0x000fca00078e0023 */
[----:B------:R-:W-:-:S07]  /*9b60*/  SHF.L.W.U32.HI R20, R21, R23, R20 ;  /* 0x0000001715147219 */ /* 0x000fce0000010e14 */
.L_x_89:
[----:B------:R-:W-:Y:S05]  /*9b70*/  BSYNC.RECONVERGENT B1 ;  /* 0x0000000000017941 */ /* 0x000fea0003800200 */
.L_x_88:
        /* <DEDUP_REMOVED lines=18> */
.L_x_86:
[----:B------:R-:W-:Y:S05]  /*9ca0*/  BSYNC.RECONVERGENT B0 ;  /* 0x0000000000007941 */ /* 0x000fea0003800200 */
.L_x_85:
[----:B------:R-:W-:Y:S01]  /*9cb0*/  FMUL R33, R2, 0.58904862403869628906 ;  /* 0x3f16cbe402217820 */ /* 0x000fe20000400000 */
        /* <DEDUP_REMOVED lines=18> */
[----:B------:R-:W-:Y:S02]  /*9de0*/  P2R R22, PR, RZ, 0x4 ;  /* 0x00000004ff167803 */ /* 0x000fe40000000000 */
[-C--:B0-----:R-:W-:Y:S01]  /*9df0*/  I2FP.F32.S32 R42, R39.reuse ;  /* 0x00000027002a7245 */ /* 0x081fe20000201400 */
[----:B------:R-:W-:Y:S01]  /*9e00*/  @P1 FADD R21, RZ, -R21 ;  /* 0x80000015ff151221 */ /* 0x000fe20000000000 */
[----:B------:R-:W-:-:S03]  /*9e10*/  MOV R35, R39 ;  /* 0x0000002700237202 */ /* 0x000fc60000000f00 */
[----:B------:R-:W-:Y:S01]  /*9e20*/  FFMA R23, R42, -1.5707962512969970703, R33 ;  /* 0xbfc90fda2a177823 */ /* 0x000fe20000000021 */
[-C--:B------:R-:W-:Y:S01]  /*9e30*/  FMUL R20, R28, R21.reuse ;  /* 0x000000151c147220 */ /* 0x080fe20000400000 */
[C---:B------:R-:W-:Y:S02]  /*9e40*/  FMUL R21, R27.reuse, R21 ;  /* 0x000000151b157220 */ /* 0x040fe40000400000 */
[----:B------:R-:W-:Y:S01]  /*9e50*/  FFMA R23, R42, -7.5497894158615963534e-08, R23 ;  /* 0xb3a221682a177823 */ /* 0x000fe20000000017 */
[-C--:B------:R-:W-:Y:S01]  /*9e60*/  FFMA R27, R27, R38.reuse, -R20 ;  /* 0x000000261b1b7223 */ /* 0x080fe20000000814 */
[----:B------:R-:W-:Y:S02]  /*9e70*/  FFMA R28, R28, R38, R21 ;  /* 0x000000261c1c7223 */ /* 0x000fe40000000015 */
[----:B------:R-:W-:-:S04]  /*9e80*/  FFMA R34, R42, -5.3903029534742383927e-15, R23 ;  /* 0xa7c234c52a227823 */ /* 0x000fc80000000017 */
        /* <DEDUP_REMOVED lines=13> */
.L_x_92:
        /* <DEDUP_REMOVED lines=66> */
.L_x_94:
[----:B------:R-:W-:Y:S05]  /*a380*/  BSYNC.RECONVERGENT B1 ;  /* 0x0000000000017941 */ /* 0x000fea0003800200 */
.L_x_93:
        /* <DEDUP_REMOVED lines=18> */
.L_x_91:
[----:B------:R-:W-:Y:S05]  /*a4b0*/  BSYNC.RECONVERGENT B0 ;  /* 0x0000000000007941 */ /* 0x000fea0003800200 */
.L_x_90:
        /* <DEDUP_REMOVED lines=28> */
.L_x_97:
        /* <DEDUP_REMOVED lines=65> */
.L_x_99:
[----:B------:R-:W-:Y:S05]  /*aa90*/  BSYNC.RECONVERGENT B1 ;  /* 0x0000000000017941 */ /* 0x000fea0003800200 */
.L_x_98:
        /* <DEDUP_REMOVED lines=18> */
.L_x_96:
[----:B------:R-:W-:Y:S05]  /*abc0*/  BSYNC.RECONVERGENT B0 ;  /* 0x0000000000007941 */ /* 0x000fea0003800200 */
.L_x_95:
[----:B------:R-:W-:Y:S01]  /*abd0*/  FMUL R33, R2, 0.78539818525314331055 ;  /* 0x3f490fdb02217820 */ /* 0x000fe20000400000 */
        /* <DEDUP_REMOVED lines=42> */
.L_x_102:
        /* <DEDUP_REMOVED lines=66> */
.L_x_104:
[----:B------:R-:W-:Y:S05]  /*b2a0*/  BSYNC.RECONVERGENT B1 ;  /* 0x0000000000017941 */ /* 0x000fea0003800200 */
.L_x_103:
        /* <DEDUP_REMOVED lines=18> */
.L_x_101:
[----:B------:R-:W-:Y:S05]  /*b3d0*/  BSYNC.RECONVERGENT B0 ;  /* 0x0000000000007941 */ /* 0x000fea0003800200 */
.L_x_100:
        /* <DEDUP_REMOVED lines=28> */
.L_x_107:
        /* <DEDUP_REMOVED lines=65> */
.L_x_109:
[----:B------:R-:W-:Y:S05]  /*b9b0*/  BSYNC.RECONVERGENT B1 ;  /* 0x0000000000017941 */ /* 0x000fea0003800200 */
.L_x_108:
        /* <DEDUP_REMOVED lines=18> */
.L_x_106:
[----:B------:R-:W-:Y:S05]  /*bae0*/  BSYNC.RECONVERGENT B0 ;  /* 0x0000000000007941 */ /* 0x000fea0003800200 */
.L_x_105:
[----:B------:R-:W-:Y:S01]  /*baf0*/  FMUL R33, R2, 0.98174774646759033203 ;  /* 0x3f7b53d202217820 */ /* 0x000fe20000400000 */
        /* <DEDUP_REMOVED lines=19> */
[----:B0-----:R-:W-:Y:S01]  /*bc30*/  I2FP.F32.S32 R42, R39 ;  /* 0x00000027002a7245 */ /* 0x001fe20000201400 */
[----:B------:R-:W-:-:S04]  /*bc40*/  @P1 FADD R21, RZ, -R21 ;  /* 0x80000015ff151221 */ /* 0x000fc80000000000 */
[----:B------:R-:W-:Y:S01]  /*bc50*/  FFMA R23, R42, -1.5707962512969970703, R33 ;  /* 0xbfc90fda2a177823 */ /* 0x000fe20000000021 */
[-C--:B------:R-:W-:Y:S01]  /*bc60*/  FMUL R20, R32, R21.reuse ;  /* 0x0000001520147220 */ /* 0x080fe20000400000 */
[C---:B------:R-:W-:Y:S02]  /*bc70*/  FMUL R21, R31.reuse, R21 ;  /* 0x000000151f157220 */ /* 0x040fe40000400000 */
[----:B------:R-:W-:Y:S01]  /*bc80*/  FFMA R23, R42, -7.5497894158615963534e-08, R23 ;  /* 0xb3a221682a177823 */ /* 0x000fe20000000017 */
[-C--:B------:R-:W-:Y:S01]  /*bc90*/  FFMA R31, R31, R38.reuse, -R20 ;  /* 0x000000261f1f7223 */ /* 0x080fe20000000814 */
[----:B------:R-:W-:Y:S01]  /*bca0*/  FFMA R32, R32, R38, R21 ;  /* 0x0000002620207223 */ /* 0x000fe20000000015 */
[----:B------:R-:W-:Y:S01]  /*bcb0*/  MOV R38, R39 ;  /* 0x0000002700267202 */ /* 0x000fe20000000f00 */
        /* <DEDUP_REMOVED lines=14> */
.L_x_112:
        /* <DEDUP_REMOVED lines=66> */
.L_x_114:
[----:B------:R-:W-:Y:S05]  /*c1c0*/  BSYNC.RECONVERGENT B1 ;  /* 0x0000000000017941 */ /* 0x000fea0003800200 */
.L_x_113:
        /* <DEDUP_REMOVED lines=18> */
.L_x_111:
[----:B------:R-:W-:Y:S05]  /*c2f0*/  BSYNC.RECONVERGENT B0 ;  /* 0x0000000000007941 */ /* 0x000fea0003800200 */
.L_x_110:
        /* <DEDUP_REMOVED lines=28> */
.L_x_117:
        /* <DEDUP_REMOVED lines=65> */
.L_x_119:
[----:B------:R-:W-:Y:S05]  /*c8d0*/  BSYNC.RECONVERGENT B1 ;  /* 0x0000000000017941 */ /* 0x000fea0003800200 */
.L_x_118:
        /* <DEDUP_REMOVED lines=18> */
.L_x_116:
[----:B------:R-:W-:Y:S05]  /*ca00*/  BSYNC.RECONVERGENT B0 ;  /* 0x0000000000007941 */ /* 0x000fea0003800200 */
.L_x_115:
[----:B------:R-:W-:Y:S01]  /*ca10*/  FMUL R33, R2, 1.1780972480773925781 ;  /* 0x3f96cbe402217820 */ /* 0x000fe20000400000 */
[----:B------:R-:W-:Y:S01]  /*ca20*/  FMUL R20, R35, R35 ;  /* 0x0000002323147220 */ /* 0x000fe20000400000 */
[----:B------:R-:W-:Y:S01]  /*ca30*/  LOP3.LUT R23, R38, 0x1, RZ, 0xc0, !PT ;  /* 0x0000000126177812 */ /* 0x000fe200078ec0ff */
[----:B------:R-:W-:Y:S01]  /*ca40*/  BSSY.RECONVERGENT B0, `(.L_x_120) ;  /* 0x000007c000007945 */ /* 0x000fe20003800200 */
[----:B------:R-:W-:Y:S01]  /*ca50*/  FMUL R34, R33, R14 ;  /* 0x0000000e21227220 */ /* 0x000fe20000400000 */
[----:B------:R-:W-:Y:S01]  /*ca60*/  FFMA R21, R20, R9, -0.0013887860113754868507 ;  /* 0xbab607ed14157423 */ /* 0x000fe20000000009 */
[----:B------:R-:W-:Y:S02]  /*ca70*/  ISETP.NE.U32.AND P0, PT, R23, 0x1, PT ;  /* 0x000000011700780c */ /* 0x000fe40003f05070 */
[C---:B------:R-:W-:Y:S01]  /*ca80*/  FMUL R39, R34.reuse, 0.63661974668502807617 ;  /* 0x3f22f98322277820 */ /* 0x040fe20000400000 */
[----:B------:R-:W-:Y:S02]  /*ca90*/  FSETP.GE.AND P1, PT, |R34|, 105615, PT ;  /* 0x47ce47802200780b */ /* 0x000fe40003f26200 */
        /* <DEDUP_REMOVED lines=16> */
[----:B------:R-:W-:Y:S01]  /*cba0*/  FFMA R35, R23, -5.3903029534742383927e-15, R38 ;  /* 0xa7c234c517237823 */ /* 0x000fe20000000026 */
[----:B------:R-:W-:Y:S02]  /*cbb0*/  P2R R23, PR, RZ, 0x2 ;  /* 0x00000002ff177803 */ /* 0x000fe40000000000 */
[-C--:B------:R-:W-:Y:S01]  /*cbc0*/  FFMA R37, R37, R22.reuse, R20 ;  /* 0x0000001625257223 */ /* 0x080fe20000000014 */
[----:B------:R-:W-:Y:S01]  /*cbd0*/  FFMA R36, R36, R22, -R21 ;  /* 0x0000001624247223 */ /* 0x000fe20000000815 */
[----:B------:R-:W-:Y:S01]  /*cbe0*/  MOV R38, R39 ;  /* 0x0000002700267202 */ /* 0x000fe20000000f00 */
        /* <DEDUP_REMOVED lines=12> */
.L_x_122:
        /* <DEDUP_REMOVED lines=63> */
[----:B------:R-:W-:-:S04]  /*d0a0*/  @P0 MOV R22, R43 ;  /* 0x0000002b00160202 */ /* 0x000fc80000000f00 */
[----:B------:R-:W-:-:S07]  /*d0b0*/  SHF.L.W.U32.HI R21, R22, R20, R21 ;  /* 0x0000001416157219 */ /* 0x000fce0000010e15 */
.L_x_124:
[----:B------:R-:W-:Y:S05]  /*d0c0*/  BSYNC.RECONVERGENT B1 ;  /* 0x0000000000017941 */ /* 0x000fea0003800200 */
.L_x_123:
[C-C-:B------:R-:W-:Y:S01]  /*d0d0*/  SHF.L.W.U32.HI R42, R21.reuse, 0x2, R39.reuse ;  /* 0x00000002152a7819 */ /* 0x140fe20000010e27 */
[----:B------:R-:W-:Y:S01]  /*d0e0*/  IMAD.SHL.U32 R21, R21, 0x4, RZ ;  /* 0x0000000415157824 */ /* 0x000fe200078e00ff */
[----:B------:R-:W-:Y:S01]  /*d0f0*/  UMOV UR4, 0x54442d19 ;  /* 0x54442d1900047882 */ /* 0x000fe20000000000 */
[----:B------:R-:W-:Y:S01]  /*d100*/  UMOV UR5, 0x3bf921fb ;  /* 0x3bf921fb00057882 */ /* 0x000fe20000000000 */
[----:B------:R-:W-:Y:S01]  /*d110*/  SHF.R.S32.HI R22, RZ, 0x1f, R42 ;  /* 0x0000001fff167819 */ /* 0x000fe2000001142a */
[----:B------:R-:W-:Y:S01]  /*d120*/  FMUL R43, R33, R14 ;  /* 0x0000000e212b7220 */ /* 0x000fe20000400000 */
[----:B------:R-:W-:Y:S02]  /*d130*/  SHF.R.U32.HI R39, RZ, 0x1e, R39 ;  /* 0x0000001eff277819 */ /* 0x000fe40000011627 */
[C---:B------:R-:W-:Y:S02]  /*d140*/  LOP3.LUT R20, R22.reuse, R21, RZ, 0x3c, !PT ;  /* 0x0000001516147212 */ /* 0x040fe400078e3cff */
[----:B------:R-:W-:-:S02]  /*d150*/  LOP3.LUT R21, R22, R42, RZ, 0x3c, !PT ;  /* 0x0000002a16157212 */ /* 0x000fc400078e3cff */
[----:B------:R-:W-:Y:S02]  /*d160*/  ISETP.GE.AND P0, PT, R43, RZ, PT ;  /* 0x000000ff2b00720c */ /* 0x000fe40003f06270 */
[C---:B------:R-:W-:Y:S02]  /*d170*/  LEA.HI R39, R42.reuse, R39, RZ, 0x1 ;  /* 0x000000272a277211 */ /* 0x040fe400078f08ff */
[----:B------:R-:W0:Y:S01]  /*d180*/  I2F.F64.S64 R20, R20 ;  /* 0x0000001400147312 */ /* 0x000e220000301c00 */
[----:B------:R-:W-:Y:S02]  /*d190*/  LOP3.LUT R43, R42, R43, RZ, 0x3c, !PT ;  /* 0x0000002b2a2b7212 */ /* 0x000fe400078e3cff */
[----:B------:R-:W-:Y:S02]  /*d1a0*/  IMAD.MOV R42, RZ, RZ, -R39 ;  /* 0x000000ffff2a7224 */ /* 0x000fe400078e0a27 */
[----:B------:R-:W-:-:S04]  /*d1b0*/  ISETP.GE.AND P1, PT, R43, RZ, PT ;  /* 0x000000ff2b00720c */ /* 0x000fc80003f26270 */
[----:B------:R-:W-:Y:S01]  /*d1c0*/  @!P0 IMAD.MOV.U32 R39, RZ, RZ, R42 ;  /* 0x000000ffff278224 */ /* 0x000fe200078e002a */
[----:B0-----:R-:W-:-:S10]  /*d1d0*/  DMUL R22, R20, UR4 ;  /* 0x0000000414167c28 */ /* 0x001fd40008000000 */
[----:B------:R-:W0:Y:S02]  /*d1e0*/  F2F.F32.F64 R22, R22 ;  /* 0x0000001600167310 */ /* 0x000e240000301000 */
[----:B0-----:R-:W-:-:S07]  /*d1f0*/  FSEL R20, -R22, R22, !P1 ;  /* 0x0000001616147208 */ /* 0x001fce0004800100 */
.L_x_121:
[----:B------:R-:W-:Y:S05]  /*d200*/  BSYNC.RECONVERGENT B0 ;  /* 0x0000000000007941 */ /* 0x000fea0003800200 */
.L_x_120:
        /* <DEDUP_REMOVED lines=29> */
.L_x_127:
        /* <DEDUP_REMOVED lines=65> */
.L_x_129:
[----:B------:R-:W-:Y:S05]  /*d7f0*/  BSYNC.RECONVERGENT B1 ;  /* 0x0000000000017941 */ /* 0x000fea0003800200 */
.L_x_128:
        /* <DEDUP_REMOVED lines=18> */
.L_x_126:
[----:B------:R-:W-:Y:S05]  /*d920*/  BSYNC.RECONVERGENT B0 ;  /* 0x0000000000007941 */ /* 0x000fea0003800200 */
.L_x_125:
[----:B------:R-:W-:Y:S01]  /*d930*/  FMUL R21, R2, 1.374446868896484375 ;  /* 0x3fafede002157820 */ /* 0x000fe20000400000 */
        /* <DEDUP_REMOVED lines=21> */
[-C--:B------:R-:W-:Y:S01]  /*da90*/  FMUL R21, R17, R20.reuse ;  /* 0x0000001411157220 */ /* 0x080fe20000400000 */
[C---:B------:R-:W-:Y:S01]  /*daa0*/  FMUL R20, R18.reuse, R20 ;  /* 0x0000001412147220 */ /* 0x040fe20000400000 */
[----:B------:R-:W-:Y:S02]  /*dab0*/  FFMA R22, R33, -7.5497894158615963534e-08, R22 ;  /* 0xb3a2216821167823 */ /* 0x000fe40000000016 */
[-C--:B------:R-:W-:Y:S01]  /*dac0*/  FFMA R18, R18, R34.reuse, -R21 ;  /* 0x0000002212127223 */ /* 0x080fe20000000815 */
[----:B------:R-:W-:Y:S01]  /*dad0*/  FFMA R17, R17, R34, R20 ;  /* 0x0000002211117223 */ /* 0x000fe20000000014 */
[----:B------:R-:W-:-:S02]  /*dae0*/  IMAD.MOV.U32 R34, RZ, RZ, R39 ;  /* 0x000000ffff227224 */ /* 0x000fc400078e0027 */
[----:B------:R-:W-:Y:S01]  /*daf0*/  FFMA R33, R33, -5.3903029534742383927e-15, R22 ;  /* 0xa7c234c521217823 */ /* 0x000fe20000000016 */
[----:B------:R-:W-:-:S03]  /*db00*/  P2R R22, PR, RZ, 0x4 ;  /* 0x00000004ff167803 */ /* 0x000fc60000000000 */
[----:B------:R-:W-:Y:S01]  /*db10*/  IMAD.MOV.U32 R21, RZ, RZ, R33 ;  /* 0x000000ffff157224 */ /* 0x000fe200078e0021 */
[----:B------:R-:W-:Y:S06]  /*db20*/  @!P2 BRA `(.L_x_131) ;  /* 0x000000040080a947 */ /* 0x000fec0003800000 */
        /* <DEDUP_REMOVED lines=11> */
.L_x_132:
        /* <DEDUP_REMOVED lines=17> */
[--C-:B------:R-:W-:Y:S01]  /*dcf0*/  @P3 IMAD.MOV.U32 R6, RZ, RZ, R22.reuse ;  /* 0x000000ffff063224 */ /* 0x100fe200078e0016 */
[-C--:B------:R-:W-:Y:S01]  /*dd00*/  @P0 MOV R3, R22.reuse ;  /* 0x0000001600030202 */ /* 0x080fe20000000f00 */
[----:B------:R-:W-:Y:S01]  /*dd10*/  @P4 IMAD.MOV.U32 R7, RZ, RZ, R22 ;  /* 0x000000ffff074224 */ /* 0x000fe200078e0016 */
[----:B------:R-:W-:Y:S01]  /*dd20*/  @P5 MOV R8, R22 ;  /* 0x0000001600085202 */ /* 0x000fe20000000f00 */
[----:B------:R-:W-:-:S08]  /*dd30*/  VIADD R39, R39, 0x4 ;  /* 0x0000000427277836 */ /* 0x000fd00000000000 */
        /* <DEDUP_REMOVED lines=21> */
[--C-:B------:R-:W-:Y:S02]  /*de90*/  @P1 IMAD.MOV.U32 R21, RZ, RZ, R5.reuse ;  /* 0x000000ffff151224 */ /* 0x100fe400078e0005 */
[----:B------:R-:W-:Y:S02]  /*dea0*/  @P2 IMAD.MOV.U32 R21, RZ, RZ, R6 ;  /* 0x000000ffff152224 */ /* 0x000fe400078e0006 */
[----:B------:R-:W-:Y:S01]  /*deb0*/  @P0 IMAD.MOV.U32 R38, RZ, RZ, R5 ;  /* 0x000000ffff260224 */ /* 0x000fe200078e0005 */
[----:B------:R-:W-:Y:S01]  /*dec0*/  @P1 MOV R38, R6 ;  /* 0x0000000600261202 */ /* 0x000fe20000000f00 */
[----:B------:R-:W-:-:S02]  /*ded0*/  @P2 IMAD.MOV.U32 R38, RZ, RZ, R7 ;  /* 0x000000ffff262224 */ /* 0x000fc400078e0007 */
[----:B------:R-:W-:Y:S02]  /*dee0*/  @P3 IMAD.MOV.U32 R21, RZ, RZ, R7 ;  /* 0x000000ffff153224 */ /* 0x000fe400078e0007 */
[----:B------:R-:W-:Y:S02]  /*def0*/  @P3 IMAD.MOV.U32 R38, RZ, RZ, R8 ;  /* 0x000000ffff263224 */ /* 0x000fe400078e0008 */
[----:B------:R-:W-:Y:S01]  /*df00*/  @P4 MOV R21, R8 ;  /* 0x0000000800154202 */ /* 0x000fe20000000f00 */
[--C-:B------:R-:W-:Y:S02]  /*df10*/  @P5 IMAD.MOV.U32 R21, RZ, RZ, R35.reuse ;  /* 0x000000ffff155224 */ /* 0x100fe400078e0023 */
[----:B------:R-:W-:Y:S02]  /*df20*/  @P4 IMAD.MOV.U32 R38, RZ, RZ, R35 ;  /* 0x000000ffff264224 */ /* 0x000fe400078e0023 */
        /* <DEDUP_REMOVED lines=13> */
.L_x_134:
[----:B------:R-:W-:Y:S05]  /*e000*/  BSYNC.RECONVERGENT B1 ;  /* 0x0000000000017941 */ /* 0x000fea0003800200 */
.L_x_133:
        /* <DEDUP_REMOVED lines=18> */
.L_x_131:
[----:B------:R-:W-:Y:S05]  /*e130*/  BSYNC.RECONVERGENT B0 ;  /* 0x0000000000007941 */ /* 0x000fea0003800200 */
.L_x_130:
[----:B------:R-:W-:Y:S01]  /*e140*/  LOP3.LUT R22, R39, 0x1, RZ, 0xc0, !PT ;  /* 0x0000000127167812 */ /* 0x000fe200078ec0ff */
[----:B------:R-:W-:Y:S01]  /*e150*/  FMUL R20, R21, R21 ;  /* 0x0000001515147220 */ /* 0x000fe20000400000 */
[----:B------:R-:W-:Y:S01]  /*e160*/  VIADD R38, R39, 0x1 ;  /* 0x0000000127267836 */ /* 0x000fe20000000000 */
[----:B------:R-:W-:Y:S01]  /*e170*/  FSETP.GE.AND P2, PT, |R14|, 105615, PT ;  /* 0x47ce47800e00780b */ /* 0x000fe20003f46200 */
[----:B------:R-:W-:Y:S01]  /*e180*/  BSSY.RECONVERGENT B0, `(.L_x_135) ;  /* 0x000006c000007945 */ /* 0x000fe20003800200 */
[----:B------:R-:W-:Y:S01]  /*e190*/  ISETP.NE.U32.AND P0, PT, R22, 0x1, PT ;  /* 0x000000011600780c */ /* 0x000fe20003f05070 */
[----:B------:R-:W-:Y:S01]  /*e1a0*/  FFMA R22, R20, R9, -0.0013887860113754868507 ;  /* 0xbab607ed14167423 */ /* 0x000fe20000000009 */
[----:B------:R-:W-:Y:S02]  /*e1b0*/  LOP3.LUT P1, RZ, R38, 0x2, RZ, 0xc0, !PT ;  /* 0x0000000226ff7812 */ /* 0x000fe4000782c0ff */
[----:B------:R-:W-:Y:S02]  /*e1c0*/  FSEL R35, R10, 0.041666727513074874878, !P0 ;  /* 0x3d2aaabb0a237808 */ /* 0x000fe40004000000 */
[----:B------:R-:W-:-:S02]  /*e1d0*/  FSEL R23, R22, -0.00019574658654164522886, P0 ;  /* 0xb94d415316177808 */ /* 0x000fc40000000000 */
[----:B------:R-:W-:Y:S02]  /*e1e0*/  FSEL R10, R21, 1, !P0 ;  /* 0x3f800000150a7808 */ /* 0x000fe40004000000 */
[----:B------:R-:W-:Y:S01]  /*e1f0*/  FSEL R22, -R11, -0.4999999701976776123, !P0 ;  /* 0xbeffffff0b167808 */ /* 0x000fe20004000100 */
[C---:B------:R-:W-:Y:S02]  /*e200*/  FFMA R23, R20.reuse, R23, R35 ;  /* 0x0000001714177223 */ /* 0x040fe40000000023 */
[C---:B------:R-:W-:Y:S02]  /*e210*/  FFMA R11, R20.reuse, R10, RZ ;  /* 0x0000000a140b7223 */ /* 0x040fe400000000ff */
[----:B------:R-:W-:-:S04]  /*e220*/  FFMA R22, R20, R23, R22 ;  /* 0x0000001714167223 */ /* 0x000fc80000000016 */
        /* <DEDUP_REMOVED lines=14> */
.L_x_137:
        /* <DEDUP_REMOVED lines=37> */
[----:B------:R-:W-:Y:S02]  /*e560*/  @P3 MOV R10, R3 ;  /* 0x00000003000a3202 */ /* 0x000fe40000000f00 */
        /* <DEDUP_REMOVED lines=9> */
[--C-:B------:R-:W-:Y:S01]  /*e600*/  @P0 IMAD.MOV.U32 R10, RZ, RZ, R7.reuse ;  /* 0x000000ffff0a0224 */ /* 0x100fe200078e0007 */
[----:B------:R-:W-:Y:S01]  /*e610*/  @P3 MOV R10, R8 ;  /* 0x00000008000a3202 */ /* 0x000fe20000000f00 */
[----:B------:R-:W-:Y:S02]  /*e620*/  @P3 IMAD.MOV.U32 R11, RZ, RZ, R7 ;  /* 0x000000ffff0b3224 */ /* 0x000fe400078e0007 */
[----:B------:R-:W-:Y:S02]  /*e630*/  @P5 IMAD.MOV.U32 R11, RZ, RZ, R8 ;  /* 0x000000ffff0b5224 */ /* 0x000fe400078e0008 */
[--C-:B------:R-:W-:Y:S02]  /*e640*/  @P5 IMAD.MOV.U32 R10, RZ, RZ, R23.reuse ;  /* 0x000000ffff0a5224 */ /* 0x100fe400078e0017 */
[----:B------:R-:W-:Y:S01]  /*e650*/  @P4 IMAD.MOV.U32 R11, RZ, RZ, R23 ;  /* 0x000000ffff0b4224 */ /* 0x000fe200078e0017 */
[----:B------:R-:W-:Y:S06]  /*e660*/  @!P6 BRA `(.L_x_139) ;  /* 0x000000000028e947 */ /* 0x000fec0003800000 */
        /* <DEDUP_REMOVED lines=10> */
.L_x_139:
[----:B------:R-:W-:Y:S05]  /*e710*/  BSYNC.RECONVERGENT B1 ;  /* 0x0000000000017941 */ /* 0x000fea0003800200 */
.L_x_138:
        /* <DEDUP_REMOVED lines=18> */
.L_x_136:
[----:B------:R-:W-:Y:S05]  /*e840*/  BSYNC.RECONVERGENT B0 ;  /* 0x0000000000007941 */ /* 0x000fea0003800200 */
.L_x_135:
[----:B------:R-:W-:Y:S01]  /*e850*/  FMUL R4, R33, R33 ;  /* 0x0000002121047220 */ /* 0x000fe20000400000 */
[C---:B------:R-:W-:Y:S01]  /*e860*/  LOP3.LUT R3, R34.reuse, 0x1, RZ, 0xc0, !PT ;  /* 0x0000000122037812 */ /* 0x040fe200078ec0ff */
[----:B------:R-:W0:Y:S01]  /*e870*/  S2UR UR5, SR_CgaCtaId ;  /* 0x00000000000579c3 */ /* 0x000e220000008800 */
[----:B------:R-:W-:Y:S01]  /*e880*/  LOP3.LUT P1, RZ, R34, 0x2, RZ, 0xc0, !PT ;  /* 0x0000000222ff7812 */ /* 0x000fe2000782c0ff */
[----:B------:R-:W-:Y:S01]  /*e890*/  FFMA R9, R4, R9, -0.0013887860113754868507 ;  /* 0xbab607ed04097423 */ /* 0x000fe20000000009 */
[----:B------:R-:W-:Y:S01]  /*e8a0*/  ISETP.NE.U32.AND P0, PT, R3, 0x1, PT ;  /* 0x000000010300780c */ /* 0x000fe20003f05070 */
[----:B------:R-:W-:Y:S01]  /*e8b0*/  UMOV UR4, 0x400 ;  /* 0x0000040000047882 */ /* 0x000fe20000000000 */
[----:B------:R-:W-:Y:S01]  /*e8c0*/  LOP3.LUT R5, R0, 0x1f, RZ, 0xc0, !PT ;  /* 0x0000001f00057812 */ /* 0x000fe200078ec0ff */
[----:B------:R-:W-:Y:S01]  /*e8d0*/  UIADD3 UR4, UPT, UPT, UR4, 0x2000, URZ ;  /* 0x0000200004047890 */ /* 0x000fe2000fffe0ff */
[----:B------:R-:W-:Y:S01]  /*e8e0*/  FSEL R3, R12, 0.0083327032625675201416, !P0 ;  /* 0x3c0885e40c037808 */ /* 0x000fe20004000000 */
[----:B------:R-:W-:Y:S01]  /*e8f0*/  IMAD.IADD R41, R41, 0x1, R0 ;  /* 0x0000000129297824 */ /* 0x000fe200078e0200 */
[----:B------:R-:W-:-:S02]  /*e900*/  FSEL R9, R9, -0.00019574658654164522886, !P0 ;  /* 0xb94d415309097808 */ /* 0x000fc40004000000 */
[----:B------:R-:W-:Y:S02]  /*e910*/  FSEL R6, -R13, -0.16666662693023681641, !P0 ;  /* 0xbe2aaaa80d067808 */ /* 0x000fe40004000100 */
[----:B------:R-:W-:Y:S01]  /*e920*/  FSEL R33, R33, 1, P0 ;  /* 0x3f80000021217808 */ /* 0x000fe20000000000 */
[----:B------:R-:W-:-:S04]  /*e930*/  FFMA R3, R4, R9, R3 ;  /* 0x0000000904037223 */ /* 0x000fc80000000003 */
[C---:B------:R-:W-:Y:S01]  /*e940*/  FFMA R3, R4.reuse, R3, R6 ;  /* 0x0000000304037223 */ /* 0x040fe20000000006 */
[----:B------:R-:W-:Y:S01]  /*e950*/  FFMA R4, R4, R33, RZ ;  /* 0x0000002104047223 */ /* 0x000fe200000000ff */
[----:B------:R-:W-:-:S03]  /*e960*/  LEA R6, R0, UR8, 0x2 ;  /* 0x0000000800067c11 */ /* 0x000fc6000f8e10ff */
[----:B------:R-:W-:Y:S01]  /*e970*/  FFMA R3, R4, R3, R33 ;  /* 0x0000000304037223 */ /* 0x000fe20000000021 */
[----:B------:R-:W-:Y:S01]  /*e980*/  IMAD R4, R40, 0x24, R5 ;  /* 0x0000002428047824 */ /* 0x000fe200078e0205 */
[----:B------:R-:W-:Y:S01]  /*e990*/  STS [R6], R24 ;  /* 0x0000001806007388 */ /* 0x000fe20000000800 */
[----:B0-----:R-:W-:Y:S01]  /*e9a0*/  ULEA UR4, UR5, UR4, 0x18 ;  /* 0x0000000405047291 */ /* 0x001fe2000f8ec0ff */
[----:B------:R-:W-:Y:S02]  /*e9b0*/  @P1 FADD R3, RZ, -R3 ;  /* 0x80000003ff031221 */ /* 0x000fe40000000000 */
[----:B------:R-:W-:Y:S02]  /*e9c0*/  STS [R6+0x200], R25 ;  /* 0x0002001906007388 */ /* 0x000fe40000000800 */
[-C--:B------:R-:W-:Y:S01]  /*e9d0*/  FMUL R5, R15, R3.reuse ;  /* 0x000000030f057220 */ /* 0x080fe20000400000 */
[----:B------:R-:W-:Y:S01]  /*e9e0*/  LEA R7, R4, UR4, 0x2 ;  /* 0x0000000404077c11 */ /* 0x000fe2000f8e10ff */
[----:B------:R-:W-:Y:S01]  /*e9f0*/  STS [R6+0x400], R27 ;  /* 0x0004001b06007388 */ /* 0x000fe20000000800 */
[C---:B------:R-:W-:Y:S01]  /*ea00*/  FMUL R4, R16.reuse, R3 ;  /* 0x0000000310047220 */ /* 0x040fe20000400000 */
[----:B------:R-:W-:-:S02]  /*ea10*/  FFMA R5, R16, R22, -R5 ;  /* 0x0000001610057223 */ /* 0x000fc40000000805 */
[----:B------:R-:W-:Y:S01]  /*ea20*/  STS [R6+0x600], R29 ;  /* 0x0006001d06007388 */ /* 0x000fe20000000800 */
[----:B------:R-:W-:Y:S02]  /*ea30*/  IMAD R40, R40, 0x370, R7 ;  /* 0x0000037028287824 */ /* 0x000fe400078e0207 */
[----:B------:R-:W-:Y:S01]  /*ea40*/  FFMA R15, R15, R22, R4 ;  /* 0x000000160f0f7223 */ /* 0x000fe20000000004 */
[----:B------:R-:W-:Y:S04]  /*ea50*/  STS [R6+0x800], R31 ;  /* 0x0008001f06007388 */ /* 0x000fe80000000800 */
[----:B------:R-:W-:Y:S04]  /*ea60*/  STS [R6+0xa00], R36 ;  /* 0x000a002406007388 */ /* 0x000fe80000000800 */
[----:B------:R-:W-:Y:S04]  /*ea70*/  STS [R6+0xc00], R18 ;  /* 0x000c001206007388 */ /* 0x000fe80000000800 */
[----:B------:R0:W-:Y:S01]  /*ea80*/  STS [R6+0xe00], R5 ;  /* 0x000e000506007388 */ /* 0x0001e20000000800 */
[----:B------:R-:W-:Y:S08]  /*ea90*/  BAR.SYNC.DEFER_BLOCKING 0x0 ;  /* 0x0000000000007b1d */ /* 0x000ff00000010000 */
[----:B0-----:R-:W0:Y:S01]  /*eaa0*/  LDC.64 R4, c[0x0][0x388] ;  /* 0x0000e200ff047b82 */ /* 0x001e220000000a00 */
[----:B------:R-:W-:Y:S04]  /*eab0*/  LDS R3, [R40] ;  /* 0x0000000028037984 */ /* 0x000fe80000000800 */
[----:B------:R-:W-:Y:S01]  /*eac0*/  LDS R7, [R40+0x80] ;  /* 0x0000800028077984 */ /* 0x000fe20000000800 */
[----:B0-----:R-:W-:-:S03]  /*ead0*/  IMAD.WIDE R4, R41, 0x8, R4 ;  /* 0x0000000829047825 */ /* 0x001fc600078e0204 */
[----:B------:R-:W0:Y:S04]  /*eae0*/  LDS R10, [R40+0x100] ;  /* 0x00010000280a7984 */ /* 0x000e280000000800 */
[----:B------:R-:W-:Y:S04]  /*eaf0*/  LDS R12, [R40+0x180] ;  /* 0x00018000280c7984 */ /* 0x000fe80000000800 */
[----:B------:R-:W-:Y:S04]  /*eb00*/  LDS R9, [R40+0x200] ;  /* 0x0002000028097984 */ /* 0x000fe80000000800 */
[----:B------:R-:W-:Y:S04]  /*eb10*/  LDS R11, [R40+0x280] ;  /* 0x00028000280b7984 */ /* 0x000fe80000000800 */
[----:B------:R-:W1:Y:S04]  /*eb20*/  LDS R14, [R40+0x300] ;  /* 0x00030000280e7984 */ /* 0x000e680000000800 */
[----:B------:R-:W2:Y:S01]  /*eb30*/  LDS R16, [R40+0x380] ;  /* 0x0003800028107984 */ /* 0x000ea20000000800 */
[----:B------:R-:W-:Y:S01]  /*eb40*/  BAR.SYNC.DEFER_BLOCKING 0x0 ;  /* 0x0000000000007b1d */ /* 0x000fe20000010000 */
[----:B0-----:R-:W-:-:S05]  /*eb50*/  FADD R0, R3, R10 ;  /* 0x0000000a03007221 */ /* 0x001fca0000000000 */
[----:B------:R-:W-:Y:S04]  /*eb60*/  STS [R6], R19 ;  /* 0x0000001306007388 */ /* 0x000fe80000000800 */
[----:B------:R0:W-:Y:S04]  /*eb70*/  STS [R6+0x200], R26 ;  /* 0x0002001a06007388 */ /* 0x0001e80000000800 */
[----:B------:R-:W-:Y:S01]  /*eb80*/  STS [R6+0x400], R28 ;  /* 0x0004001c06007388 */ /* 0x000fe20000000800 */
[----:B-1----:R-:W-:-:S03]  /*eb90*/  FADD R24, R9, R14 ;  /* 0x0000000e09187221 */ /* 0x002fc60000000000 */
[----:B------:R-:W-:Y:S01]  /*eba0*/  STS [R6+0x600], R30 ;  /* 0x0006001e06007388 */ /* 0x000fe20000000800 */
[C-C-:B--2---:R-:W-:Y:S01]  /*ebb0*/  FADD R25, R11.reuse, R16.reuse ;  /* 0x000000100b197221 */ /* 0x144fe20000000000 */
[----:B0-----:R-:W-:Y:S02]  /*ebc0*/  FADD R26, R11, -R16 ;  /* 0x800000100b1a7221 */ /* 0x001fe40000000000 */
[----:B------:R-:W-:Y:S04]  /*ebd0*/  STS [R6+0x800], R32 ;  /* 0x0008002006007388 */ /* 0x000fe80000000800 */
[----:B------:R-:W-:Y:S04]  /*ebe0*/  STS [R6+0xa00], R37 ;  /* 0x000a002506007388 */ /* 0x000fe80000000800 */
[----:B------:R0:W-:Y:S04]  /*ebf0*/  STS [R6+0xc00], R17 ;  /* 0x000c001106007388 */ /* 0x0001e80000000800 */
[----:B------:R1:W-:Y:S01]  /*ec00*/  STS [R6+0xe00], R15 ;  /* 0x000e000f06007388 */ /* 0x0003e20000000800 */
[----:B------:R-:W-:Y:S01]  /*ec10*/  BAR.SYNC.DEFER_BLOCKING 0x0 ;  /* 0x0000000000007b1d */ /* 0x000fe20000010000 */
[C-C-:B0-----:R-:W-:Y:S01]  /*ec20*/  FADD R17, R7.reuse, R12.reuse ;  /* 0x0000000c07117221 */ /* 0x141fe20000000000 */
[----:B------:R-:W-:Y:S01]  /*ec30*/  FADD R12, R7, -R12 ;  /* 0x8000000c070c7221 */ /* 0x000fe20000000000 */
[----:B-1----:R-:W-:Y:S01]  /*ec40*/  FADD R15, R3, -R10 ;  /* 0x8000000a030f7221 */ /* 0x002fe20000000000 */
[----:B------:R-:W-:Y:S01]  /*ec50*/  FADD R3, R9, -R14 ;  /* 0x8000000e09037221 */ /* 0x000fe20000000000 */
[C-C-:B------:R-:W-:Y:S01]  /*ec60*/  FADD R6, R0.reuse, R17.reuse ;  /* 0x0000001100067221 */ /* 0x140fe20000000000 */
[----:B------:R-:W-:Y:S01]  /*ec70*/  FADD R16, R0, -R17 ;  /* 0x8000001100107221 */ /* 0x000fe20000000000 */
[----:B------:R-:W-:Y:S04]  /*ec80*/  LDS R13, [R40] ;  /* 0x00000000280d7984 */ /* 0x000fe80000000800 */
[----:B------:R-:W0:Y:S04]  /*ec90*/  LDS R20, [R40+0x100] ;  /* 0x0001000028147984 */ /* 0x000e280000000800 */
[----:B------:R-:W-:Y:S04]  /*eca0*/  LDS R18, [R40+0x80] ;  /* 0x0000800028127984 */ /* 0x000fe80000000800 */
[----:B------:R-:W1:Y:S04]  /*ecb0*/  LDS R19, [R40+0x180] ;  /* 0x0001800028137984 */ /* 0x000e680000000800 */
[----:B------:R-:W-:Y:S04]  /*ecc0*/  LDS R21, [R40+0x200] ;  /* 0x0002000028157984 */ /* 0x000fe80000000800 */
[----:B------:R-:W2:Y:S04]  /*ecd0*/  LDS R22, [R40+0x300] ;  /* 0x0003000028167984 */ /* 0x000ea80000000800 */
[----:B------:R-:W-:Y:S04]  /*ece0*/  LDS R8, [R40+0x280] ;  /* 0x0002800028087984 */ /* 0x000fe80000000800 */
[----:B------:R-:W3:Y:S01]  /*ecf0*/  LDS R23, [R40+0x380] ;  /* 0x0003800028177984 */ /* 0x000ee20000000800 */
[C-C-:B0-----:R-:W-:Y:S01]  /*ed00*/  FADD R9, R13.reuse, R20.reuse ;  /* 0x000000140d097221 */ /* 0x141fe20000000000 */
[----:B------:R-:W-:Y:S01]  /*ed10*/  FADD R13, R13, -R20 ;  /* 0x800000140d0d7221 */ /* 0x000fe20000000000 */
[C-C-:B------:R-:W-:Y:S01]  /*ed20*/  FADD R20, R24.reuse, R25.reuse ;  /* 0x0000001918147221 */ /* 0x140fe20000000000 */
[----:B------:R-:W-:-:S02]  /*ed30*/  FADD R24, R24, -R25 ;  /* 0x8000001918187221 */ /* 0x000fc40000000000 */
[CCC-:B------:R-:W-:Y:S01]  /*ed40*/  FFMA R11, R2.reuse, R12.reuse, R13.reuse ;  /* 0x0000000c020b7223 */ /* 0x1c0fe2000000000d */
[----:B------:R-:W-:Y:S01]  /*ed50*/  FFMA R13, R2, -R12, R13 ;  /* 0x8000000c020d7223 */ /* 0x000fe2000000000d */
[C-C-:B-1----:R-:W-:Y:S01]  /*ed60*/  FADD R10, R18.reuse, R19.reuse ;  /* 0x00000013120a7221 */ /* 0x142fe20000000000 */
[----:B------:R-:W-:-:S03]  /*ed70*/  FADD R18, R18, -R19 ;  /* 0x8000001312127221 */ /* 0x000fc60000000000 */
[C-C-:B------:R-:W-:Y:S01]  /*ed80*/  FADD R7, R9.reuse, R10.reuse ;  /* 0x0000000a09077221 */ /* 0x140fe20000000000 */
[----:B------:R-:W-:Y:S01]  /*ed90*/  BAR.SYNC.DEFER_BLOCKING 0x0 ;  /* 0x0000000000007b1d */ /* 0x000fe20000010000 */
[----:B------:R-:W-:Y:S01]  /*eda0*/  FADD R17, R9, -R10 ;  /* 0x8000000a09117221 */ /* 0x000fe20000000000 */
[CCC-:B------:R-:W-:Y:S01]  /*edb0*/  FFMA R10, R2.reuse, -R18.reuse, R15.reuse ;  /* 0x80000012020a7223 */ /* 0x1c0fe2000000000f */
[C-C-:B--2---:R-:W-:Y:S01]  /*edc0*/  FADD R14, R21.reuse, R22.reuse ;  /* 0x00000016150e7221 */ /* 0x144fe20000000000 */
[----:B------:R-:W-:Y:S01]  /*edd0*/  FADD R21, R21, -R22 ;  /* 0x8000001615157221 */ /* 0x000fe20000000000 */
[----:B------:R-:W-:-:S03]  /*ede0*/  FFMA R12, R2, R18, R15 ;  /* 0x00000012020c7223 */ /* 0x000fc6000000000f */
[CCC-:B------:R-:W-:Y:S01]  /*edf0*/  FFMA R19, R2.reuse, R26.reuse, R21.reuse ;  /* 0x0000001a02137223 */ /* 0x1c0fe20000000015 */
[----:B------:R-:W-:Y:S01]  /*ee00*/  FFMA R15, R2, -R26, R21 ;  /* 0x8000001a020f7223 */ /* 0x000fe20000000015 */
[C-C-:B---3--:R-:W-:Y:S01]  /*ee10*/  FADD R9, R8.reuse, R23.reuse ;  /* 0x0000001708097221 */ /* 0x148fe20000000000 */
[----:B------:R-:W-:-:S03]  /*ee20*/  FADD R8, R8, -R23 ;  /* 0x8000001708087221 */ /* 0x000fc60000000000 */
[C-C-:B------:R-:W-:Y:S01]  /*ee30*/  FADD R21, R14.reuse, R9.reuse ;  /* 0x000000090e157221 */ /* 0x140fe20000000000 */
[----:B------:R-:W-:Y:S01]  /*ee40*/  FADD R25, R14, -R9 ;  /* 0x800000090e197221 */ /* 0x000fe20000000000 */
[CCC-:B------:R-:W-:Y:S01]  /*ee50*/  FFMA R18, R2.reuse, -R8.reuse, R3.reuse ;  /* 0x8000000802127223 */ /* 0x1c0fe20000000003 */
[----:B------:R-:W-:Y:S01]  /*ee60*/  FFMA R14, R2, R8, R3 ;  /* 0x00000008020e7223 */ /* 0x000fe20000000003 */
[----:B------:R-:W-:Y:S04]  /*ee70*/  STG.E.64 desc[UR6][R4.64], R6 ;  /* 0x0000000604007986 */ /* 0x000fe8000c101b06 */
[----:B------:R-:W-:Y:S04]  /*ee80*/  STG.E.64 desc[UR6][R4.64+0x800], R10 ;  /* 0x0008000a04007986 */ /* 0x000fe8000c101b06 */
[----:B------:R-:W-:Y:S04]  /*ee90*/  STG.E.64 desc[UR6][R4.64+0x1000], R16 ;  /* 0x0010001004007986 */ /* 0x000fe8000c101b06 */
[----:B------:R-:W-:Y:S04]  /*eea0*/  STG.E.64 desc[UR6][R4.64+0x1800], R12 ;  /* 0x0018000c04007986 */ /* 0x000fe8000c101b06 */
[----:B------:R-:W-:Y:S04]  /*eeb0*/  STG.E.64 desc[UR6][R4.64+0x100], R20 ;  /* 0x0001001404007986 */ /* 0x000fe8000c101b06 */
[----:B------:R-:W-:Y:S04]  /*eec0*/  STG.E.64 desc[UR6][R4.64+0x900], R18 ;  /* 0x0009001204007986 */ /* 0x000fe8000c101b06 */
[----:B------:R-:W-:Y:S04]  /*eed0*/  STG.E.64 desc[UR6][R4.64+0x1100], R24 ;  /* 0x0011001804007986 */ /* 0x000fe8000c101b06 */
[----:B------:R-:W-:Y:S01]  /*eee0*/  STG.E.64 desc[UR6][R4.64+0x1900], R14 ;  /* 0x0019000e04007986 */ /* 0x000fe2000c101b06 */
[----:B------:R-:W-:Y:S05]  /*eef0*/  EXIT ;  /* 0x000000000000794d */ /* 0x000fea0003800000 */
.L_x_140:
[----:B------:R-:W-:-:S00]  /*ef00*/  BRA `(.L_x_140) ;  /* 0xfffffffc00fc7947 */ /* 0x000fc0000383ffff */
[----:B------:R-:W-:-:S00]  /*ef10*/  NOP ;  /* 0x0000000000007918 */ /* 0x000fc00000000000 */
        /* <DEDUP_REMOVED lines=14> */
.L_x_141:


//--------------------- .nv.global.init           --------------------------
	.section	.nv.global.init,"aw",@progbits
	.align	4
.nv.global.init:
	.type		__cudart_i2opi_f,@object
	.size		__cudart_i2opi_f,(.L_0 - __cudart_i2opi_f)
__cudart_i2opi_f:
        /*0000*/ 	.byte	0x41, 0x90, 0x43, 0x3c, 0x99, 0x95, 0x62, 0xdb, 0xc0, 0xdd, 0x34, 0xf5, 0xd1, 0x57, 0x27, 0xfc
        /*0010*/ 	.byte	0x29, 0x15, 0x44, 0x4e, 0x6e, 0x83, 0xf9, 0xa2
.L_0:


//--------------------- .nv.shared.kernel_fft     --------------------------
	.section	.nv.shared.kernel_fft,"aw",@nobits
	.sectionflags	@""
	.align	8
.nv.shared.kernel_fft:
	.zero		14336


//--------------------- .nv.shared.reserved.0     --------------------------
	.section	.nv.shared.reserved.0,"aw",@nobits
	.weak		__nv_reservedSMEM_offset_0_alias
	.size		__nv_reservedSMEM_offset_0_alias, 0, 64
	.other		__nv_reservedSMEM_offset_0_alias,@"STO_CUDA_RESERVED_SHARED STV_DEFAULT"
__nv_reservedSMEM_offset_0_alias:
	.zero		0
	.zero		64


//--------------------- .nv.constant0.kernel_fft  --------------------------
	.section	.nv.constant0.kernel_fft,"a",@progbits
	.sectionflags	@""
	.align	4
.nv.constant0.kernel_fft:
	.zero		920


//--------------------- SYMBOLS --------------------------

	.type		.nv.reservedSmem.offset0,@object
	.size		.nv.reservedSmem.offset0,0x4
	.type		.nv.reservedSmem.cap,@object
	.size		.nv.reservedSmem.cap,0x4
